def attn_fwd(
    Q,
    K,
    V,
    Out,
    Lse,
    sm_scale,
    stride_qz,
    stride_qh,
    stride_qm,
    stride_qk,
    stride_kz,
    stride_kh,
    stride_kn,
    stride_kk,
    stride_vz,
    stride_vh,
    stride_vn,
    stride_vk,
    stride_oz,
    stride_oh,
    stride_om,
    stride_ok,
    seqlen_q,
    seqlen_k,
    BLOCK_M: tl.constexpr,
    BLOCK_N: tl.constexpr,
    HEAD_DIM: tl.constexpr,
    CAUSAL: tl.constexpr,
):
    start_m = tl.program_id(0)
    off_hz = tl.program_id(1)
    q_off = off_hz * stride_qh
    k_off = off_hz * stride_kh
    v_off = off_hz * stride_vh
    offs_m = start_m * BLOCK_M + tl.arange(0, BLOCK_M)
    offs_d = tl.arange(0, HEAD_DIM)
    offs_n = tl.arange(0, BLOCK_N)
    q_ptrs = Q + q_off + offs_m[:, None] * stride_qm + offs_d[None, :] * stride_qk
    k_ptrs = K + k_off + offs_d[:, None] * stride_kk + offs_n[None, :] * stride_kn
    v_ptrs = V + v_off + offs_n[:, None] * stride_vn + offs_d[None, :] * stride_vk
    m_i = tl.full([BLOCK_M], float("-inf"), dtype=tl.float32)
    l_i = tl.zeros([BLOCK_M], dtype=tl.float32) + 1.0
    acc = tl.zeros([BLOCK_M, HEAD_DIM], dtype=tl.float32)
    q = tl.load(q_ptrs)
    acc, l_i, m_i = _attn_fwd_inner(
        acc,
        l_i,
        m_i,
        q,
        k_ptrs,
        v_ptrs,
        sm_scale,
        stride_kn,
        stride_vn,
        start_m,
        seqlen_k,
        BLOCK_M,
        BLOCK_N,
        HEAD_DIM,
        CAUSAL,
    )
    acc = acc / l_i[:, None]
    lse = m_i + tl.math.log2(l_i) / 1.4426950408889634
    o_ptrs = (
        Out
        + off_hz * stride_oh
        + offs_m[:, None] * stride_om
        + offs_d[None, :] * stride_ok
    )
    tl.store(o_ptrs, acc.to(Out.dtype.element_ty))
    tl.store(Lse + off_hz * seqlen_q + offs_m, lse)

# config = {"BLOCK_M": 64, "BLOCK_N": 128, "HEAD_DIM": 128, "arch": "sm_90", "causal": true, "dtype": "fp8e4m3", "num_stages": 4, "num_warps": 8}
# arch = sm_90


// ===== COMPILED SASS (sm_90a) =====

	.target	sm_90a

	.elftype	@"ET_EXEC"


//--------------------- .note.nv.tkinfo           --------------------------
	.section	.note.nv.tkinfo,"",@"SHT_NOTE"
	.sectionflags	@"SHF_NOTE_NV_TKINFO"
	.tkinfo
        /*0018*/ 	.word	0x00000002
        /*0030*/ 	.string	""
        /*0030*/ 	.string	"ptxas"
        /*0030*/ 	.string	"Cuda compilation tools, release 13.0, V13.0.88"
        /*0030*/ 	.string	"Build cuda_13.0.r13.0/compiler.36424714_0"
        /*0030*/ 	.string	"-v  -suppress-debug-info  -lineinfo  -arch sm_90a "



//--------------------- .note.nv.cuinfo           --------------------------
	.section	.note.nv.cuinfo,"",@"SHT_NOTE"
	.sectionflags	@"SHF_NOTE_NV_CUINFO"
        /*0018*/ 	.short	0x0002
        /*001a*/ 	.short	0x005a
        /*001c*/ 	.short	0x0082
	.zero		2


//--------------------- .nv.info                  --------------------------
	.section	.nv.info,"",@"SHT_CUDA_INFO"
	.align	4


	//----- nvinfo : EIATTR_REGCOUNT
	.align		4
        /*0000*/ 	.byte	0x04, 0x2f
        /*0002*/ 	.short	(.L_2 - .L_1)
	.align		4
.L_1:
        /*0004*/ 	.word	index@(attn_fwd)
        /*0008*/ 	.word	0x000000ff


	//----- nvinfo : EIATTR_FRAME_SIZE
	.align		4
.L_2:
        /*000c*/ 	.byte	0x04, 0x11
        /*000e*/ 	.short	(.L_4 - .L_3)
	.align		4
.L_3:
        /*0010*/ 	.word	index@(attn_fwd)
        /*0014*/ 	.word	0x00000320


	//----- nvinfo : EIATTR_MIN_STACK_SIZE
	.align		4
.L_4:
        /*0018*/ 	.byte	0x04, 0x12
        /*001a*/ 	.short	(.L_6 - .L_5)
	.align		4
.L_5:
        /*001c*/ 	.word	index@(attn_fwd)
        /*0020*/ 	.word	0x00000320
.L_6:


//--------------------- .nv.compat                --------------------------
	.section	.nv.compat,"",@"SHT_CUDA_COMPAT_INFO"
	.align	4
        /*0000*/ 	.byte	0x02, 0x09, 0x01, 0x00, 0x02, 0x02, 0x04, 0x00, 0x02, 0x05, 0x05, 0x00, 0x03, 0x07, 0x01, 0x01
        /*0010*/ 	.byte	0x02, 0x03, 0x00, 0x00, 0x02, 0x06, 0x01, 0x00, 0x04, 0x0b, 0x08, 0x00, 0x00, 0x00, 0x00, 0x00
        /*0020*/ 	.byte	0x00, 0x00, 0x00, 0x00


//--------------------- .nv.info.attn_fwd         --------------------------
	.section	.nv.info.attn_fwd,"",@"SHT_CUDA_INFO"
	.sectionflags	@""
	.align	4


	//----- nvinfo : EIATTR_CUDA_API_VERSION
	.align		4
        /*0000*/ 	.byte	0x04, 0x37
        /*0002*/ 	.short	(.L_8 - .L_7)
.L_7:
        /*0004*/ 	.word	0x00000082


	//----- nvinfo : EIATTR_KPARAM_INFO
	.align		4
.L_8:
        /*0008*/ 	.byte	0x04, 0x17
        /*000a*/ 	.short	(.L_10 - .L_9)
.L_9:
        /*000c*/ 	.word	0x00000000
        /*0010*/ 	.short	0x0019
        /*0012*/ 	.short	0x0080
        /*0014*/ 	.byte	0x00, 0xf4, 0x21, 0x00


	//----- nvinfo : EIATTR_KPARAM_INFO
	.align		4
.L_10:
        /*0018*/ 	.byte	0x04, 0x17
        /*001a*/ 	.short	(.L_12 - .L_11)
.L_11:
        /*001c*/ 	.word	0x00000000
        /*0020*/ 	.short	0x0018
        /*0022*/ 	.short	0x0078
        /*0024*/ 	.byte	0x00, 0xf4, 0x21, 0x00


	//----- nvinfo : EIATTR_KPARAM_INFO
	.align		4
.L_12:
        /*0028*/ 	.byte	0x04, 0x17
        /*002a*/ 	.short	(.L_14 - .L_13)
.L_13:
        /*002c*/ 	.word	0x00000000
        /*0030*/ 	.short	0x0017
        /*0032*/ 	.short	0x0070
        /*0034*/ 	.byte	0x00, 0xf0, 0x11, 0x00


	//----- nvinfo : EIATTR_KPARAM_INFO
	.align		4
.L_14:
        /*0038*/ 	.byte	0x04, 0x17
        /*003a*/ 	.short	(.L_16 - .L_15)
.L_15:
        /*003c*/ 	.word	0x00000000
        /*0040*/ 	.short	0x0016
        /*0042*/ 	.short	0x006c
        /*0044*/ 	.byte	0x00, 0xf0, 0x11, 0x00


	//----- nvinfo : EIATTR_KPARAM_INFO
	.align		4
.L_16:
        /*0048*/ 	.byte	0x04, 0x17
        /*004a*/ 	.short	(.L_18 - .L_17)
.L_17:
        /*004c*/ 	.word	0x00000000
        /*0050*/ 	.short	0x0015
        /*0052*/ 	.short	0x0068
        /*0054*/ 	.byte	0x00, 0xf0, 0x11, 0x00


	//----- nvinfo : EIATTR_KPARAM_INFO
	.align		4
.L_18:
        /*0058*/ 	.byte	0x04, 0x17
        /*005a*/ 	.short	(.L_20 - .L_19)
.L_19:
        /*005c*/ 	.word	0x00000000
        /*0060*/ 	.short	0x0014
        /*0062*/ 	.short	0x0064
        /*0064*/ 	.byte	0x00, 0xf0, 0x11, 0x00


	//----- nvinfo : EIATTR_KPARAM_INFO
	.align		4
.L_20:
        /*0068*/ 	.byte	0x04, 0x17
        /*006a*/ 	.short	(.L_22 - .L_21)
.L_21:
        /*006c*/ 	.word	0x00000000
        /*0070*/ 	.short	0x0013
        /*0072*/ 	.short	0x0060
        /*0074*/ 	.byte	0x00, 0xf0, 0x11, 0x00


	//----- nvinfo : EIATTR_KPARAM_INFO
	.align		4
.L_22:
        /*0078*/ 	.byte	0x04, 0x17
        /*007a*/ 	.short	(.L_24 - .L_23)
.L_23:
        /*007c*/ 	.word	0x00000000
        /*0080*/ 	.short	0x0012
        /*0082*/ 	.short	0x005c
        /*0084*/ 	.byte	0x00, 0xf0, 0x11, 0x00


	//----- nvinfo : EIATTR_KPARAM_INFO
	.align		4
.L_24:
        /*0088*/ 	.byte	0x04, 0x17
        /*008a*/ 	.short	(.L_26 - .L_25)
.L_25:
        /*008c*/ 	.word	0x00000000
        /*0090*/ 	.short	0x0011
        /*0092*/ 	.short	0x0058
        /*0094*/ 	.byte	0x00, 0xf0, 0x11, 0x00


	//----- nvinfo : EIATTR_KPARAM_INFO
	.align		4
.L_26:
        /*0098*/ 	.byte	0x04, 0x17
        /*009a*/ 	.short	(.L_28 - .L_27)
.L_27:
        /*009c*/ 	.word	0x00000000
        /*00a0*/ 	.short	0x0010
        /*00a2*/ 	.short	0x0054
        /*00a4*/ 	.byte	0x00, 0xf0, 0x11, 0x00


	//----- nvinfo : EIATTR_KPARAM_INFO
	.align		4
.L_28:
        /*00a8*/ 	.byte	0x04, 0x17
        /*00aa*/ 	.short	(.L_30 - .L_29)
.L_29:
        /*00ac*/ 	.word	0x00000000
        /*00b0*/ 	.short	0x000f
        /*00b2*/ 	.short	0x0050
        /*00b4*/ 	.byte	0x00, 0xf0, 0x11, 0x00


	//----- nvinfo : EIATTR_KPARAM_INFO
	.align		4
.L_30:
        /*00b8*/ 	.byte	0x04, 0x17
        /*00ba*/ 	.short	(.L_32 - .L_31)
.L_31:
        /*00bc*/ 	.word	0x00000000
        /*00c0*/ 	.short	0x000e
        /*00c2*/ 	.short	0x004c
        /*00c4*/ 	.byte	0x00, 0xf0, 0x11, 0x00


	//----- nvinfo : EIATTR_KPARAM_INFO
	.align		4
.L_32:
        /*00c8*/ 	.byte	0x04, 0x17
        /*00ca*/ 	.short	(.L_34 - .L_33)
.L_33:
        /*00cc*/ 	.word	0x00000000
        /*00d0*/ 	.short	0x000d
        /*00d2*/ 	.short	0x0048
        /*00d4*/ 	.byte	0x00, 0xf0, 0x11, 0x00


	//----- nvinfo : EIATTR_KPARAM_INFO
	.align		4
.L_34:
        /*00d8*/ 	.byte	0x04, 0x17
        /*00da*/ 	.short	(.L_36 - .L_35)
.L_35:
        /*00dc*/ 	.word	0x00000000
        /*00e0*/ 	.short	0x000c
        /*00e2*/ 	.short	0x0044
        /*00e4*/ 	.byte	0x00, 0xf0, 0x11, 0x00


	//----- nvinfo : EIATTR_KPARAM_INFO
	.align		4
.L_36:
        /*00e8*/ 	.byte	0x04, 0x17
        /*00ea*/ 	.short	(.L_38 - .L_37)
.L_37:
        /*00ec*/ 	.word	0x00000000
        /*00f0*/ 	.short	0x000b
        /*00f2*/ 	.short	0x0040
        /*00f4*/ 	.byte	0x00, 0xf0, 0x11, 0x00


	//----- nvinfo : EIATTR_KPARAM_INFO
	.align		4
.L_38:
        /*00f8*/ 	.byte	0x04, 0x17
        /*00fa*/ 	.short	(.L_40 - .L_39)
.L_39:
        /*00fc*/ 	.word	0x00000000
        /*0100*/ 	.short	0x000a
        /*0102*/ 	.short	0x003c
        /*0104*/ 	.byte	0x00, 0xf0, 0x11, 0x00


	//----- nvinfo : EIATTR_KPARAM_INFO
	.align		4
.L_40:
        /*0108*/ 	.byte	0x04, 0x17
        /*010a*/ 	.short	(.L_42 - .L_41)
.L_41:
        /*010c*/ 	.word	0x00000000
        /*0110*/ 	.short	0x0009
        /*0112*/ 	.short	0x0038
        /*0114*/ 	.byte	0x00, 0xf0, 0x11, 0x00


	//----- nvinfo : EIATTR_KPARAM_INFO
	.align		4
.L_42:
        /*0118*/ 	.byte	0x04, 0x17
        /*011a*/ 	.short	(.L_44 - .L_43)
.L_43:
        /*011c*/ 	.word	0x00000000
        /*0120*/ 	.short	0x0008
        /*0122*/ 	.short	0x0034
        /*0124*/ 	.byte	0x00, 0xf0, 0x11, 0x00


	//----- nvinfo : EIATTR_KPARAM_INFO
	.align		4
.L_44:
        /*0128*/ 	.byte	0x04, 0x17
        /*012a*/ 	.short	(.L_46 - .L_45)
.L_45:
        /*012c*/ 	.word	0x00000000
        /*0130*/ 	.short	0x0007
        /*0132*/ 	.short	0x0030
        /*0134*/ 	.byte	0x00, 0xf0, 0x11, 0x00


	//----- nvinfo : EIATTR_KPARAM_INFO
	.align		4
.L_46:
        /*0138*/ 	.byte	0x04, 0x17
        /*013a*/ 	.short	(.L_48 - .L_47)
.L_47:
        /*013c*/ 	.word	0x00000000
        /*0140*/ 	.short	0x0006
        /*0142*/ 	.short	0x002c
        /*0144*/ 	.byte	0x00, 0xf0, 0x11, 0x00


	//----- nvinfo : EIATTR_KPARAM_INFO
	.align		4
.L_48:
        /*0148*/ 	.byte	0x04, 0x17
        /*014a*/ 	.short	(.L_50 - .L_49)
.L_49:
        /*014c*/ 	.word	0x00000000
        /*0150*/ 	.short	0x0005
        /*0152*/ 	.short	0x0028
        /*0154*/ 	.byte	0x00, 0xf0, 0x11, 0x00


	//----- nvinfo : EIATTR_KPARAM_INFO
	.align		4
.L_50:
        /*0158*/ 	.byte	0x04, 0x17
        /*015a*/ 	.short	(.L_52 - .L_51)
.L_51:
        /*015c*/ 	.word	0x00000000
        /*0160*/ 	.short	0x0004
        /*0162*/ 	.short	0x0020
        /*0164*/ 	.byte	0x00, 0xf4, 0x21, 0x00


	//----- nvinfo : EIATTR_KPARAM_INFO
	.align		4
.L_52:
        /*0168*/ 	.byte	0x04, 0x17
        /*016a*/ 	.short	(.L_54 - .L_53)
.L_53:
        /*016c*/ 	.word	0x00000000
        /*0170*/ 	.short	0x0003
        /*0172*/ 	.short	0x0018
        /*0174*/ 	.byte	0x00, 0xf4, 0x21, 0x00


	//----- nvinfo : EIATTR_KPARAM_INFO
	.align		4
.L_54:
        /*0178*/ 	.byte	0x04, 0x17
        /*017a*/ 	.short	(.L_56 - .L_55)
.L_55:
        /*017c*/ 	.word	0x00000000
        /*0180*/ 	.short	0x0002
        /*0182*/ 	.short	0x0010
        /*0184*/ 	.byte	0x00, 0xf4, 0x21, 0x00


	//----- nvinfo : EIATTR_KPARAM_INFO
	.align		4
.L_56:
        /*0188*/ 	.byte	0x04, 0x17
        /*018a*/ 	.short	(.L_58 - .L_57)
.L_57:
        /*018c*/ 	.word	0x00000000
        /*0190*/ 	.short	0x0001
        /*0192*/ 	.short	0x0008
        /*0194*/ 	.byte	0x00, 0xf4, 0x21, 0x00


	//----- nvinfo : EIATTR_KPARAM_INFO
	.align		4
.L_58:
        /*0198*/ 	.byte	0x04, 0x17
        /*019a*/ 	.short	(.L_60 - .L_59)
.L_59:
        /*019c*/ 	.word	0x00000000
        /*01a0*/ 	.short	0x0000
        /*01a2*/ 	.short	0x0000
        /*01a4*/ 	.byte	0x00, 0xf4, 0x21, 0x00


	//----- nvinfo : EIATTR_SPARSE_MMA_MASK
	.align		4
.L_60:
        /*01a8*/ 	.byte	0x03, 0x50
        /*01aa*/ 	.short	0x0000


	//----- nvinfo : EIATTR_MAXREG_COUNT
	.align		4
        /*01ac*/ 	.byte	0x03, 0x1b
        /*01ae*/ 	.short	0x00ff


	//----- nvinfo : EIATTR_NUM_BARRIERS
	.align		4
        /*01b0*/ 	.byte	0x02, 0x4c
        /*01b2*/ 	.byte	0x01
	.zero		1


	//----- nvinfo : EIATTR_ANNOTATIONS
	.align		4
        /*01b4*/ 	.byte	0x04, 0x55
        /*01b6*/ 	.short	(.L_62 - .L_61)


	//   ....[0]....
.L_61:
        /*01b8*/ 	.word	0x00000001
        /*01bc*/ 	.byte	0xd0, 0x17, 0x00, 0x00, 0x01, 0x00, 0x00, 0x00, 0x10, 0x18, 0x00, 0x00, 0x01, 0x00, 0x00, 0x00
        /* <DEDUP_REMOVED lines=197> */
        /*0e1c*/ 	.byte	0x30, 0x6c, 0x00, 0x00, 0x01, 0x00, 0x00, 0x00, 0x50, 0x6c, 0x00, 0x00


	//----- nvinfo : EIATTR_MERCURY_ISA_VERSION
	.align		4
.L_62:
        /*0e28*/ 	.byte	0x03, 0x5f
        /*0e2a*/ 	.short	0x0101


	//----- nvinfo : EIATTR_COOP_GROUP_MASK_REGIDS
	.align		4
        /*0e2c*/ 	.byte	0x04, 0x29
        /*0e2e*/ 	.short	(.L_64 - .L_63)


	//   ....[0]....
.L_63:
        /*0e30*/ 	.word	0xffffffff


	//   ....[1]....
        /*0e34*/ 	.word	0xffffffff


	//   ....[2]....
        /*0e38*/ 	.word	0xffffffff


	//   ....[3]....
        /*0e3c*/ 	.word	0xffffffff


	//   ....[4]....
        /*0e40*/ 	.word	0xffffffff


	//   ....[5]....
        /*0e44*/ 	.word	0xffffffff


	//   ....[6]....
        /*0e48*/ 	.word	0xffffffff


	//   ....[7]....
        /*0e4c*/ 	.word	0xffffffff


	//   ....[8]....
        /*0e50*/ 	.word	0xffffffff


	//   ....[9]....
        /*0e54*/ 	.word	0xffffffff


	//   ....[10]....
        /*0e58*/ 	.word	0xffffffff


	//   ....[11]....
        /*0e5c*/ 	.word	0xffffffff


	//   ....[12]....
        /*0e60*/ 	.word	0xffffffff


	//   ....[13]....
        /*0e64*/ 	.word	0xffffffff


	//   ....[14]....
        /*0e68*/ 	.word	0xffffffff


	//   ....[15]....
        /*0e6c*/ 	.word	0xffffffff


	//   ....[16]....
        /*0e70*/ 	.word	0xffffffff


	//   ....[17]....
        /*0e74*/ 	.word	0xffffffff


	//   ....[18]....
        /*0e78*/ 	.word	0xffffffff


	//   ....[19]....
        /*0e7c*/ 	.word	0xffffffff


	//   ....[20]....
        /*0e80*/ 	.word	0xffffffff


	//   ....[21]....
        /*0e84*/ 	.word	0xffffffff


	//   ....[22]....
        /*0e88*/ 	.word	0xffffffff


	//   ....[23]....
        /*0e8c*/ 	.word	0xffffffff


	//----- nvinfo : EIATTR_COOP_GROUP_INSTR_OFFSETS
	.align		4
.L_64:
        /*0e90*/ 	.byte	0x04, 0x28
        /*0e92*/ 	.short	(.L_66 - .L_65)


	//   ....[0]....
.L_65:
        /*0e94*/ 	.word	0x00007250


	//   ....[1]....
        /*0e98*/ 	.word	0x00007330


	//   ....[2]....
        /*0e9c*/ 	.word	0x00007a70


	//   ....[3]....
        /*0ea0*/ 	.word	0x00007ab0


	//   ....[4]....
        /*0ea4*/ 	.word	0x00008bc0


	//   ....[5]....
        /*0ea8*/ 	.word	0x00008c20


	//   ....[6]....
        /*0eac*/ 	.word	0x00008c40


	//   ....[7]....
        /*0eb0*/ 	.word	0x00008c60


	//   ....[8]....
        /*0eb4*/ 	.word	0x00008c80


	//   ....[9]....
        /*0eb8*/ 	.word	0x00008c90


	//   ....[10]....
        /*0ebc*/ 	.word	0x00008cb0


	//   ....[11]....
        /*0ec0*/ 	.word	0x00008cc0


	//   ....[12]....
        /*0ec4*/ 	.word	0x00008cd0


	//   ....[13]....
        /*0ec8*/ 	.word	0x00008ce0


	//   ....[14]....
        /*0ecc*/ 	.word	0x00008cf0


	//   ....[15]....
        /*0ed0*/ 	.word	0x00008d00


	//   ....[16]....
        /*0ed4*/ 	.word	0x00008d10


	//   ....[17]....
        /*0ed8*/ 	.word	0x00008d20


	//   ....[18]....
        /*0edc*/ 	.word	0x00008d30


	//   ....[19]....
        /*0ee0*/ 	.word	0x00008d40


	//   ....[20]....
        /*0ee4*/ 	.word	0x00009590


	//   ....[21]....
        /*0ee8*/ 	.word	0x000095b0


	//   ....[22]....
        /*0eec*/ 	.word	0x000095f0


	//   ....[23]....
        /*0ef0*/ 	.word	0x00009600


	//----- nvinfo : EIATTR_EXIT_INSTR_OFFSETS
	.align		4
.L_66:
        /*0ef4*/ 	.byte	0x04, 0x1c
        /*0ef6*/ 	.short	(.L_68 - .L_67)


	//   ....[0]....
.L_67:
        /*0ef8*/ 	.word	0x0000b7b0


	//   ....[1]....
        /*0efc*/ 	.word	0x0000b7e0


	//----- nvinfo : EIATTR_REQNTID
	.align		4
.L_68:
        /*0f00*/ 	.byte	0x04, 0x10
        /*0f02*/ 	.short	(.L_70 - .L_69)
.L_69:
        /*0f04*/ 	.word	0x00000100
        /*0f08*/ 	.word	0x00000001
        /*0f0c*/ 	.word	0x00000001


	//----- nvinfo : EIATTR_CBANK_PARAM_SIZE
	.align		4
.L_70:
        /*0f10*/ 	.byte	0x03, 0x19
        /*0f12*/ 	.short	0x0088


	//----- nvinfo : EIATTR_PARAM_CBANK
	.align		4
        /*0f14*/ 	.byte	0x04, 0x0a
        /*0f16*/ 	.short	(.L_72 - .L_71)
	.align		4
.L_71:
        /*0f18*/ 	.word	index@(.nv.constant0.attn_fwd)
        /*0f1c*/ 	.short	0x0210
        /*0f1e*/ 	.short	0x0088


	//----- nvinfo : EIATTR_SW_WAR
	.align		4
.L_72:
        /*0f20*/ 	.byte	0x04, 0x36
        /*0f22*/ 	.short	(.L_74 - .L_73)
.L_73:
        /*0f24*/ 	.word	0x00000008
.L_74:


//--------------------- .nv.callgraph             --------------------------
	.section	.nv.callgraph,"",@"SHT_CUDA_CALLGRAPH"
	.align	4
	.sectionentsize	8
	.align		4
        /*0000*/ 	.word	0x00000000
	.align		4
        /*0004*/ 	.word	0xffffffff
	.align		4
        /*0008*/ 	.word	0x00000000
	.align		4
        /*000c*/ 	.word	0xfffffffe
	.align		4
        /*0010*/ 	.word	0x00000000
	.align		4
        /*0014*/ 	.word	0xfffffffd
	.align		4
        /*0018*/ 	.word	0x00000000
	.align		4
        /*001c*/ 	.word	0xfffffffc


//--------------------- .nv.constant4             --------------------------
	.section	.nv.constant4,"a",@progbits
	.align	8
	.align		8
.nv.constant4:
        /*0000*/ 	.dword	_$_str


//--------------------- .text.attn_fwd            --------------------------
	.section	.text.attn_fwd,"ax",@progbits
	.align	128
        .global         attn_fwd
        .type           attn_fwd,@function
        .size           attn_fwd,(.L_x_3 - attn_fwd)
        .other          attn_fwd,@"STO_CUDA_ENTRY STV_DEFAULT"
attn_fwd:
.text.attn_fwd:
[----:B------:R-:W0:Y:S01]  /*0000*/  LDC R1, c[0x0][0x28] ;  /* 0x00000a00ff017b82 */ /* 0x000e220000000800 */
[----:B------:R-:W1:Y:S07]  /*0010*/  S2R R0, SR_CTAID.X ;  /* 0x0000000000007919 */ /* 0x000e6e0000002500 */
[----:B------:R-:W2:Y:S01]  /*0020*/  S2UR UR41, SR_CTAID.Y ;  /* 0x00000000002979c3 */ /* 0x000ea20000002600 */
[----:B------:R-:W-:Y:S01]  /*0030*/  ULDC.64 UR4, c[0x0][0x240] ;  /* 0x0000900000047ab9 */ /* 0x000fe20000000a00 */
[----:B------:R-:W-:Y:S01]  /*0040*/  ULDC.64 UR44, c[0x0][0x208] ;  /* 0x00008200002c7ab9 */ /* 0x000fe20000000a00 */
[----:B------:R-:W3:Y:S01]  /*0050*/  S2R R125, SR_TID.X ;  /* 0x00000000007d7919 */ /* 0x000ee20000002100 */
[----:B0-----:R-:W-:-:S04]  /*0060*/  VIADD R1, R1, 0xfffffce0 ;  /* 0xfffffce001017836 */ /* 0x001fc80000000000 */
[----:B------:R-:W0:Y:S08]  /*0070*/  LDC R50, c[0x0][0x248] ;  /* 0x00009200ff327b82 */ /* 0x000e300000000800 */
[----:B------:R-:W4:Y:S01]  /*0080*/  LDC.64 R46, c[0x0][0x210] ;  /* 0x00008400ff2e7b82 */ /* 0x000f220000000a00 */
[----:B--2---:R-:W-:Y:S01]  /*0090*/  UIMAD UR4, UR41, UR4, URZ ;  /* 0x00000004290472a4 */ /* 0x004fe2000f8e023f */
[----:B-1----:R-:W-:Y:S01]  /*00a0*/  IMAD.SHL.U32 R0, R0, 0x40, RZ ;  /* 0x0000004000007824 */ /* 0x002fe200078e00ff */
[----:B---3--:R-:W-:-:S04]  /*00b0*/  SHF.R.U32.HI R20, RZ, 0x6, R125 ;  /* 0x00000006ff147819 */ /* 0x008fc8000001167d */
[----:B------:R-:W-:Y:S02]  /*00c0*/  LOP3.LUT R2, R0, 0x3f, R125, 0xf8, !PT ;  /* 0x0000003f00027812 */ /* 0x000fe400078ef87d */
[----:B------:R-:W-:Y:S02]  /*00d0*/  SGXT.U32 R20, R20, 0x2 ;  /* 0x000000021414781a */ /* 0x000fe40000000000 */
[C---:B------:R-:W-:Y:S01]  /*00e0*/  LEA.HI R5, R125.reuse, 0x1c, RZ, 0x1a ;  /* 0x0000001c7d057811 */ /* 0x040fe200078fd0ff */
[----:B------:R-:W-:Y:S01]  /*00f0*/  IMAD R3, R2, UR5, RZ ;  /* 0x0000000502037c24 */ /* 0x000fe2000f8e02ff */
[----:B------:R-:W-:Y:S01]  /*0100*/  USHF.R.S32.HI UR5, URZ, 0x1f, UR4 ;  /* 0x0000001f3f057899 */ /* 0x000fe20008011404 */
[-C--:B0-----:R-:W-:Y:S01]  /*0110*/  IMAD R6, R20, R50.reuse, RZ ;  /* 0x0000003214067224 */ /* 0x081fe200078e02ff */
[----:B------:R-:W-:Y:S01]  /*0120*/  LEA.HI R10, R125, 0x2c, RZ, 0x1a ;  /* 0x0000002c7d0a7811 */ /* 0x000fe200078fd0ff */
[----:B------:R-:W-:Y:S01]  /*0130*/  IMAD R9, R5, R50, RZ ;  /* 0x0000003205097224 */ /* 0x000fe200078e02ff */
[----:B----4-:R-:W-:Y:S01]  /*0140*/  IADD3 R46, P0, P1, R3, UR4, R46 ;  /* 0x00000004032e7c10 */ /* 0x010fe2000f91e02e */
[----:B------:R-:W-:Y:S01]  /*0150*/  IMAD R17, R50, 0x4, R6 ;  /* 0x0000000432117824 */ /* 0x000fe200078e0206 */
[----:B------:R-:W-:-:S02]  /*0160*/  SHF.R.S32.HI R2, RZ, 0x1f, R3 ;  /* 0x0000001fff027819 */ /* 0x000fc40000011403 */
[----:B------:R-:W-:Y:S02]  /*0170*/  LEA.HI R3, R125, 0xc, RZ, 0x1a ;  /* 0x0000000c7d037811 */ /* 0x000fe400078fd0ff */
[----:B------:R-:W-:Y:S02]  /*0180*/  IADD3.X R48, R2, UR5, R47, P0, P1 ;  /* 0x0000000502307c10 */ /* 0x000fe400087e242f */
[----:B------:R-:W-:Y:S01]  /*0190*/  IADD3 R2, P0, R6, R46, RZ ;  /* 0x0000002e06027210 */ /* 0x000fe20007f1e0ff */
[----:B------:R-:W-:Y:S01]  /*01a0*/  IMAD R7, R3, R50, RZ ;  /* 0x0000003203077224 */ /* 0x000fe200078e02ff */
[C---:B------:R-:W-:Y:S01]  /*01b0*/  IADD3 R4, P1, R17.reuse, R46, RZ ;  /* 0x0000002e11047210 */ /* 0x040fe20007f3e0ff */
[----:B------:R-:W-:Y:S01]  /*01c0*/  IMAD R13, R10, R50, RZ ;  /* 0x000000320a0d7224 */ /* 0x000fe200078e02ff */
[-C--:B------:R-:W-:Y:S02]  /*01d0*/  LEA.HI.X.SX32 R3, R6, R48.reuse, 0x1, P0 ;  /* 0x0000003006037211 */ /* 0x080fe400000f0eff */
[----:B------:R-:W-:-:S02]  /*01e0*/  LEA.HI.X.SX32 R5, R17, R48, 0x1, P1 ;  /* 0x0000003011057211 */ /* 0x000fc400008f0eff */
[----:B------:R-:W-:Y:S01]  /*01f0*/  LEA.HI R11, R125, 0x3c, RZ, 0x1a ;  /* 0x0000003c7d0b7811 */ /* 0x000fe200078fd0ff */
[----:B------:R0:W2:Y:S01]  /*0200*/  LDG.E.U8 R21, desc[UR44][R2.64] ;  /* 0x0000002c02157981 */ /* 0x0000a2000c1e1100 */
[-C--:B------:R-:W-:Y:S02]  /*0210*/  IADD3 R6, P0, R7, R46.reuse, RZ ;  /* 0x0000002e07067210 */ /* 0x080fe40007f1e0ff */
[----:B------:R-:W-:Y:S01]  /*0220*/  LEA.HI R12, R125, 0x4c, RZ, 0x1a ;  /* 0x0000004c7d0c7811 */ /* 0x000fe200078fd0ff */
[----:B------:R1:W3:Y:S01]  /*0230*/  LDG.E.U8 R22, desc[UR44][R4.64] ;  /* 0x0000002c04167981 */ /* 0x0002e2000c1e1100 */
[----:B------:R-:W-:Y:S01]  /*0240*/  IADD3 R8, P1, R9, R46, RZ ;  /* 0x0000002e09087210 */ /* 0x000fe20007f3e0ff */
[----:B------:R-:W-:Y:S01]  /*0250*/  IMAD R15, R11, R50, RZ ;  /* 0x000000320b0f7224 */ /* 0x000fe200078e02ff */
[----:B------:R-:W-:Y:S02]  /*0260*/  LEA.HI.X.SX32 R7, R7, R48, 0x1, P0 ;  /* 0x0000003007077211 */ /* 0x000fe400000f0eff */
[----:B------:R-:W-:-:S02]  /*0270*/  IADD3 R10, P0, R13, R46, RZ ;  /* 0x0000002e0d0a7210 */ /* 0x000fc40007f1e0ff */
[C---:B0-----:R-:W-:Y:S01]  /*0280*/  LEA.HI R3, R125.reuse, 0x6c, RZ, 0x1a ;  /* 0x0000006c7d037811 */ /* 0x041fe200078fd0ff */
[----:B------:R0:W4:Y:S01]  /*0290*/  LDG.E.U8 R24, desc[UR44][R6.64] ;  /* 0x0000002c06187981 */ /* 0x000122000c1e1100 */
[----:B-1----:R-:W-:Y:S01]  /*02a0*/  IMAD R4, R12, R50, RZ ;  /* 0x000000320c047224 */ /* 0x002fe200078e02ff */
[----:B------:R-:W-:Y:S02]  /*02b0*/  LEA.HI R2, R125, 0x5c, RZ, 0x1a ;  /* 0x0000005c7d027811 */ /* 0x000fe400078fd0ff */
[----:B------:R-:W-:Y:S01]  /*02c0*/  LEA.HI.X.SX32 R9, R9, R48, 0x1, P1 ;  /* 0x0000003009097211 */ /* 0x000fe200008f0eff */
[----:B------:R-:W-:Y:S01]  /*02d0*/  IMAD R5, R3, R50, RZ ;  /* 0x0000003203057224 */ /* 0x000fe200078e02ff */
[----:B------:R-:W-:Y:S02]  /*02e0*/  IADD3 R12, P1, R15, R46, RZ ;  /* 0x0000002e0f0c7210 */ /* 0x000fe40007f3e0ff */
[----:B------:R-:W-:Y:S01]  /*02f0*/  LEA.HI.X.SX32 R11, R13, R48, 0x1, P0 ;  /* 0x000000300d0b7211 */ /* 0x000fe200000f0eff */
[----:B------:R-:W-:Y:S01]  /*0300*/  IMAD R2, R2, R50, RZ ;  /* 0x0000003202027224 */ /* 0x000fe200078e02ff */
[----:B------:R-:W-:Y:S01]  /*0310*/  IADD3 R14, P0, R4, R46, RZ ;  /* 0x0000002e040e7210 */ /* 0x000fe20007f1e0ff */
[----:B------:R1:W5:Y:S01]  /*0320*/  LDG.E.U8 R25, desc[UR44][R8.64] ;  /* 0x0000002c08197981 */ /* 0x000362000c1e1100 */
[----:B------:R-:W-:-:S02]  /*0330*/  LEA.HI.X.SX32 R13, R15, R48, 0x1, P1 ;  /* 0x000000300f0d7211 */ /* 0x000fc400008f0eff */
[----:B------:R-:W-:Y:S01]  /*0340*/  LEA.HI.X.SX32 R15, R4, R48, 0x1, P0 ;  /* 0x00000030040f7211 */ /* 0x000fe200000f0eff */
[----:B------:R-:W-:Y:S01]  /*0350*/  IMAD R3, R50, 0x4, R17 ;  /* 0x0000000432037824 */ /* 0x000fe200078e0211 */
[CC--:B------:R-:W-:Y:S01]  /*0360*/  IADD3 R18, P0, R5.reuse, R46.reuse, RZ ;  /* 0x0000002e05127210 */ /* 0x0c0fe20007f1e0ff */
[----:B------:R1:W5:Y:S01]  /*0370*/  LDG.E.U8 R29, desc[UR44][R10.64] ;  /* 0x0000002c0a1d7981 */ /* 0x000362000c1e1100 */
[----:B------:R-:W-:Y:S02]  /*0380*/  IADD3 R16, P1, R2, R46, RZ ;  /* 0x0000002e02107210 */ /* 0x000fe40007f3e0ff */
[-C--:B------:R-:W-:Y:S01]  /*0390*/  LEA.HI.X.SX32 R19, R5, R48.reuse, 0x1, P0 ;  /* 0x0000003005137211 */ /* 0x080fe200000f0eff */
[----:B------:R-:W-:Y:S01]  /*03a0*/  IMAD R5, R50, 0x8, R3 ;  /* 0x0000000832057824 */ /* 0x000fe200078e0203 */
[----:B------:R-:W-:Y:S01]  /*03b0*/  LEA.HI.X.SX32 R17, R2, R48, 0x1, P1 ;  /* 0x0000003002117211 */ /* 0x000fe200008f0eff */
[----:B------:R1:W5:Y:S01]  /*03c0*/  LDG.E.U8 R33, desc[UR44][R12.64] ;  /* 0x0000002c0c217981 */ /* 0x000362000c1e1100 */
[----:B------:R-:W-:Y:S01]  /*03d0*/  IADD3 R2, P0, R3, R46, RZ ;  /* 0x0000002e03027210 */ /* 0x000fe20007f1e0ff */
[----:B0-----:R-:W-:-:S02]  /*03e0*/  IMAD R7, R50, 0x4, R5 ;  /* 0x0000000432077824 */ /* 0x001fc400078e0205 */
[----:B------:R0:W5:Y:S01]  /*03f0*/  LDG.E.U8 R37, desc[UR44][R14.64] ;  /* 0x0000002c0e257981 */ /* 0x000162000c1e1100 */
[----:B------:R-:W-:Y:S01]  /*0400*/  LEA.HI.X.SX32 R3, R3, R48, 0x1, P0 ;  /* 0x0000003003037211 */ /* 0x000fe200000f0eff */
[C---:B-1----:R-:W-:Y:S01]  /*0410*/  IMAD R9, R50.reuse, 0x4, R7 ;  /* 0x0000000432097824 */ /* 0x042fe200078e0207 */
[C---:B------:R-:W-:Y:S01]  /*0420*/  IADD3 R4, P0, R5.reuse, R46, RZ ;  /* 0x0000002e05047210 */ /* 0x040fe20007f1e0ff */
[----:B------:R-:W5:Y:S02]  /*0430*/  LDG.E.U8 R42, desc[UR44][R16.64] ;  /* 0x0000002c102a7981 */ /* 0x000f64000c1e1100 */
[C---:B------:R-:W-:Y:S01]  /*0440*/  IMAD R11, R50.reuse, 0x8, R9 ;  /* 0x00000008320b7824 */ /* 0x040fe200078e0209 */
[----:B------:R-:W-:Y:S01]  /*0450*/  LEA.HI.X.SX32 R5, R5, R48, 0x1, P0 ;  /* 0x0000003005057211 */ /* 0x000fe200000f0eff */
[----:B------:R-:W5:Y:S01]  /*0460*/  LDG.E.U8 R44, desc[UR44][R18.64] ;  /* 0x0000002c122c7981 */ /* 0x000f62000c1e1100 */
[----:B------:R-:W-:Y:S01]  /*0470*/  IADD3 R6, P0, R7, R46, RZ ;  /* 0x0000002e07067210 */ /* 0x000fe20007f1e0ff */
[----:B------:R-:W-:-:S02]  /*0480*/  IMAD R13, R50, 0x4, R11 ;  /* 0x00000004320d7824 */ /* 0x000fc400078e020b */
[----:B------:R-:W5:Y:S01]  /*0490*/  LDG.E.U8 R23, desc[UR44][R2.64] ;  /* 0x0000002c02177981 */ /* 0x000f62000c1e1100 */
[----:B------:R-:W-:Y:S02]  /*04a0*/  LEA.HI.X.SX32 R7, R7, R48, 0x1, P0 ;  /* 0x0000003007077211 */ /* 0x000fe400000f0eff */
[C---:B------:R-:W-:Y:S01]  /*04b0*/  IADD3 R8, P0, R9.reuse, R46, RZ ;  /* 0x0000002e09087210 */ /* 0x040fe20007f1e0ff */
[C---:B0-----:R-:W-:Y:S01]  /*04c0*/  IMAD R14, R50.reuse, 0x4, R13 ;  /* 0x00000004320e7824 */ /* 0x041fe200078e020d */
[----:B------:R0:W5:Y:S02]  /*04d0*/  LDG.E.U8 R17, desc[UR44][R4.64] ;  /* 0x0000002c04117981 */ /* 0x000164000c1e1100 */
[----:B------:R-:W-:Y:S02]  /*04e0*/  LEA.HI.X.SX32 R9, R9, R48, 0x1, P0 ;  /* 0x0000003009097211 */ /* 0x000fe400000f0eff */
[C---:B------:R-:W-:Y:S01]  /*04f0*/  IADD3 R10, P0, R11.reuse, R46, RZ ;  /* 0x0000002e0b0a7210 */ /* 0x040fe20007f1e0ff */
[----:B------:R1:W5:Y:S03]  /*0500*/  LDG.E.U8 R18, desc[UR44][R6.64] ;  /* 0x0000002c06127981 */ /* 0x000366000c1e1100 */
[----:B------:R-:W-:Y:S01]  /*0510*/  LEA.HI.X.SX32 R11, R11, R48, 0x1, P0 ;  /* 0x000000300b0b7211 */ /* 0x000fe200000f0eff */
[----:B------:R1:W5:Y:S01]  /*0520*/  LDG.E.U8 R19, desc[UR44][R8.64] ;  /* 0x0000002c08137981 */ /* 0x000362000c1e1100 */
[----:B0-----:R-:W-:Y:S01]  /*0530*/  IMAD R5, R50, 0x8, R14 ;  /* 0x0000000832057824 */ /* 0x001fe200078e020e */
[----:B------:R-:W-:-:S02]  /*0540*/  IADD3 R2, P0, R14, R46, RZ ;  /* 0x0000002e0e027210 */ /* 0x000fc40007f1e0ff */
[----:B------:R-:W-:Y:S01]  /*0550*/  IADD3 R12, P1, R13, R46, RZ ;  /* 0x0000002e0d0c7210 */ /* 0x000fe20007f3e0ff */
[----:B------:R0:W5:Y:S01]  /*0560*/  LDG.E.U8 R26, desc[UR44][R10.64] ;  /* 0x0000002c0a1a7981 */ /* 0x000162000c1e1100 */
[----:B-1----:R-:W-:Y:S01]  /*0570*/  IMAD R7, R50, 0x4, R5 ;  /* 0x0000000432077824 */ /* 0x002fe200078e0205 */
[----:B------:R-:W-:Y:S02]  /*0580*/  LEA.HI.X.SX32 R3, R14, R48, 0x1, P0 ;  /* 0x000000300e037211 */ /* 0x000fe400000f0eff */
[----:B------:R-:W-:Y:S01]  /*0590*/  IADD3 R4, P0, R5, R46, RZ ;  /* 0x0000002e05047210 */ /* 0x000fe20007f1e0ff */
[C---:B------:R-:W-:Y:S01]  /*05a0*/  IMAD R14, R50.reuse, 0x4, R7 ;  /* 0x00000004320e7824 */ /* 0x040fe200078e0207 */
[-C--:B------:R-:W-:Y:S01]  /*05b0*/  LEA.HI.X.SX32 R13, R13, R48.reuse, 0x1, P1 ;  /* 0x000000300d0d7211 */ /* 0x080fe200008f0eff */
[----:B------:R-:W5:Y:S01]  /*05c0*/  LDG.E.U8 R28, desc[UR44][R2.64] ;  /* 0x0000002c021c7981 */ /* 0x000f62000c1e1100 */
[----:B------:R-:W-:Y:S01]  /*05d0*/  LEA.HI.X.SX32 R5, R5, R48, 0x1, P0 ;  /* 0x0000003005057211 */ /* 0x000fe200000f0eff */
[----:B------:R-:W-:Y:S01]  /*05e0*/  IMAD R15, R50, 0x8, R14 ;  /* 0x00000008320f7824 */ /* 0x000fe200078e020e */
[-C--:B------:R-:W-:Y:S01]  /*05f0*/  IADD3 R6, P0, R7, R46.reuse, RZ ;  /* 0x0000002e07067210 */ /* 0x080fe20007f1e0ff */
[----:B------:R1:W5:Y:S01]  /*0600*/  LDG.E.U8 R27, desc[UR44][R12.64] ;  /* 0x0000002c0c1b7981 */ /* 0x000362000c1e1100 */
[----:B------:R-:W-:-:S02]  /*0610*/  IADD3 R8, P1, R14, R46, RZ ;  /* 0x0000002e0e087210 */ /* 0x000fc40007f3e0ff */
[----:B------:R-:W-:Y:S01]  /*0620*/  LEA.HI.X.SX32 R7, R7, R48, 0x1, P0 ;  /* 0x0000003007077211 */ /* 0x000fe200000f0eff */
[----:B------:R1:W5:Y:S01]  /*0630*/  LDG.E.U8 R30, desc[UR44][R4.64] ;  /* 0x0000002c041e7981 */ /* 0x000362000c1e1100 */
[----:B0-----:R-:W-:Y:S01]  /*0640*/  IADD3 R10, P0, R15, R46, RZ ;  /* 0x0000002e0f0a7210 */ /* 0x001fe20007f1e0ff */
[----:B-1----:R-:W-:-:S03]  /*0650*/  IMAD R12, R50, 0x4, R15 ;  /* 0x00000004320c7824 */ /* 0x002fc600078e020f */
[-C--:B------:R-:W-:Y:S01]  /*0660*/  LEA.HI.X.SX32 R11, R15, R48.reuse, 0x1, P0 ;  /* 0x000000300f0b7211 */ /* 0x080fe200000f0eff */
[----:B------:R0:W5:Y:S01]  /*0670*/  LDG.E.U8 R31, desc[UR44][R6.64] ;  /* 0x0000002c061f7981 */ /* 0x000162000c1e1100 */
[----:B------:R-:W-:Y:S01]  /*0680*/  IMAD R13, R50, 0x4, R12 ;  /* 0x00000004320d7824 */ /* 0x000fe200078e020c */
[----:B------:R-:W-:Y:S02]  /*0690*/  LEA.HI.X.SX32 R9, R14, R48, 0x1, P1 ;  /* 0x000000300e097211 */ /* 0x000fe400008f0eff */
[----:B------:R-:W5:Y:S01]  /*06a0*/  LDG.E.U8 R34, desc[UR44][R10.64] ;  /* 0x0000002c0a227981 */ /* 0x000f62000c1e1100 */
[----:B------:R-:W-:Y:S01]  /*06b0*/  IADD3 R2, P0, R12, R46, RZ ;  /* 0x0000002e0c027210 */ /* 0x000fe20007f1e0ff */
[----:B------:R-:W-:Y:S02]  /*06c0*/  IMAD R14, R50, 0x8, R13 ;  /* 0x00000008320e7824 */ /* 0x000fe400078e020d */
[----:B------:R1:W5:Y:S01]  /*06d0*/  LDG.E.U8 R32, desc[UR44][R8.64] ;  /* 0x0000002c08207981 */ /* 0x000362000c1e1100 */
[----:B------:R-:W-:Y:S01]  /*06e0*/  LEA.HI.X.SX32 R3, R12, R48, 0x1, P0 ;  /* 0x000000300c037211 */ /* 0x000fe200000f0eff */
[----:B------:R-:W-:Y:S01]  /*06f0*/  IMAD R15, R50, 0x4, R14 ;  /* 0x00000004320f7824 */ /* 0x000fe200078e020e */
[----:B------:R-:W-:-:S02]  /*0700*/  IADD3 R4, P0, R13, R46, RZ ;  /* 0x0000002e0d047210 */ /* 0x000fc40007f1e0ff */
[----:B------:R-:W-:Y:S01]  /*0710*/  IADD3 R12, P1, R14, R46, RZ ;  /* 0x0000002e0e0c7210 */ /* 0x000fe20007f3e0ff */
[----:B------:R1:W5:Y:S01]  /*0720*/  LDG.E.U8 R35, desc[UR44][R2.64] ;  /* 0x0000002c02237981 */ /* 0x000362000c1e1100 */
[----:B------:R-:W-:Y:S02]  /*0730*/  LEA.HI.X.SX32 R5, R13, R48, 0x1, P0 ;  /* 0x000000300d057211 */ /* 0x000fe400000f0eff */
[C---:B0-----:R-:W-:Y:S01]  /*0740*/  IADD3 R6, P0, R15.reuse, R46, RZ ;  /* 0x0000002e0f067210 */ /* 0x041fe20007f1e0ff */
[----:B-1----:R-:W-:Y:S01]  /*0750*/  IMAD R9, R50, 0x4, R15 ;  /* 0x0000000432097824 */ /* 0x002fe200078e020f */
[-C--:B------:R-:W-:Y:S01]  /*0760*/  LEA.HI.X.SX32 R13, R14, R48.reuse, 0x1, P1 ;  /* 0x000000300e0d7211 */ /* 0x080fe200008f0eff */
[----:B------:R0:W5:Y:S01]  /*0770*/  LDG.E.U8 R36, desc[UR44][R4.64] ;  /* 0x0000002c04247981 */ /* 0x000162000c1e1100 */
[----:B------:R-:W-:Y:S01]  /*0780*/  LEA.HI.X.SX32 R7, R15, R48, 0x1, P0 ;  /* 0x000000300f077211 */ /* 0x000fe200000f0eff */
[C---:B------:R-:W-:Y:S01]  /*0790*/  IMAD R11, R50.reuse, 0x8, R9 ;  /* 0x00000008320b7824 */ /* 0x040fe200078e0209 */
[C---:B------:R-:W-:Y:S01]  /*07a0*/  IADD3 R8, P0, R9.reuse, R46, RZ ;  /* 0x0000002e09087210 */ /* 0x040fe20007f1e0ff */
[----:B------:R1:W5:Y:S02]  /*07b0*/  LDG.E.U8 R38, desc[UR44][R12.64] ;  /* 0x0000002c0c267981 */ /* 0x000364000c1e1100 */
[C---:B------:R-:W-:Y:S01]  /*07c0*/  IMAD R3, R50.reuse, 0x4, R11 ;  /* 0x0000000432037824 */ /* 0x040fe200078e020b */
[----:B------:R-:W-:Y:S01]  /*07d0*/  LEA.HI.X.SX32 R9, R9, R48, 0x1, P0 ;  /* 0x0000003009097211 */ /* 0x000fe200000f0eff */
[----:B------:R1:W5:Y:S01]  /*07e0*/  LDG.E.U8 R39, desc[UR44][R6.64] ;  /* 0x0000002c06277981 */ /* 0x000362000c1e1100 */
[----:B------:R-:W-:Y:S01]  /*07f0*/  IADD3 R10, P0, R11, R46, RZ ;  /* 0x0000002e0b0a7210 */ /* 0x000fe20007f1e0ff */
[----:B------:R-:W-:Y:S01]  /*0800*/  IMAD R14, R50, 0x4, R3 ;  /* 0x00000004320e7824 */ /* 0x000fe200078e0203 */
[----:B0-----:R-:W-:Y:S01]  /*0810*/  LEA.HI R5, R125, 0x7c, RZ, 0x1a ;  /* 0x0000007c7d057811 */ /* 0x001fe200078fd0ff */
[----:B------:R0:W5:Y:S01]  /*0820*/  LDG.E.U8 R40, desc[UR44][R8.64] ;  /* 0x0000002c08287981 */ /* 0x000162000c1e1100 */
[----:B------:R-:W-:-:S02]  /*0830*/  LEA.HI.X.SX32 R11, R11, R48, 0x1, P0 ;  /* 0x000000300b0b7211 */ /* 0x000fc400000f0eff */
[----:B------:R-:W-:Y:S01]  /*0840*/  IADD3 R2, P0, R3, R46, RZ ;  /* 0x0000002e03027210 */ /* 0x000fe20007f1e0ff */
[----:B-1----:R-:W-:Y:S02]  /*0850*/  IMAD R13, R50, 0x8, R14 ;  /* 0x00000008320d7824 */ /* 0x002fe400078e020e */
[----:B------:R-:W-:Y:S01]  /*0860*/  IMAD R16, R5, R50, RZ ;  /* 0x0000003205107224 */ /* 0x000fe200078e02ff */
[----:B------:R-:W-:Y:S01]  /*0870*/  LEA.HI.X.SX32 R3, R3, R48, 0x1, P0 ;  /* 0x0000003003037211 */ /* 0x000fe200000f0eff */
[----:B------:R1:W5:Y:S01]  /*0880*/  LDG.E.U8 R43, desc[UR44][R10.64] ;  /* 0x0000002c0a2b7981 */ /* 0x000362000c1e1100 */
[----:B------:R-:W-:-:S04]  /*0890*/  IADD3 R4, P0, R14, R46, RZ ;  /* 0x0000002e0e047210 */ /* 0x000fc80007f1e0ff */
[----:B------:R-:W-:Y:S01]  /*08a0*/  LEA.HI.X.SX32 R5, R14, R48, 0x1, P0 ;  /* 0x000000300e057211 */ /* 0x000fe200000f0eff */
[C---:B------:R-:W-:Y:S01]  /*08b0*/  IMAD R14, R50.reuse, 0x4, R13 ;  /* 0x00000004320e7824 */ /* 0x040fe200078e020d */
[C---:B------:R-:W-:Y:S01]  /*08c0*/  IADD3 R6, P0, R13.reuse, R46, RZ ;  /* 0x0000002e0d067210 */ /* 0x040fe20007f1e0ff */
[----:B------:R1:W5:Y:S02]  /*08d0*/  LDG.E.U8 R3, desc[UR44][R2.64] ;  /* 0x0000002c02037981 */ /* 0x000364000c1e1100 */
[----:B------:R-:W-:Y:S01]  /*08e0*/  IMAD R15, R50, 0x4, R14 ;  /* 0x00000004320f7824 */ /* 0x000fe200078e020e */
[----:B------:R-:W-:Y:S01]  /*08f0*/  LEA.HI.X.SX32 R7, R13, R48, 0x1, P0 ;  /* 0x000000300d077211 */ /* 0x000fe200000f0eff */
[----:B------:R1:W5:Y:S01]  /*0900*/  LDG.E.U8 R4, desc[UR44][R4.64] ;  /* 0x0000002c04047981 */ /* 0x000362000c1e1100 */
[-C--:B------:R-:W-:Y:S02]  /*0910*/  IADD3 R12, P2, R16, R46.reuse, RZ ;  /* 0x0000002e100c7210 */ /* 0x080fe40007f5e0ff */
[-C--:B0-----:R-:W-:Y:S01]  /*0920*/  IADD3 R8, P1, R14, R46.reuse, RZ ;  /* 0x0000002e0e087210 */ /* 0x081fe20007f3e0ff */
[----:B------:R0:W5:Y:S01]  /*0930*/  LDG.E.U8 R6, desc[UR44][R6.64] ;  /* 0x0000002c06067981 */ /* 0x000162000c1e1100 */
[----:B-1----:R-:W-:-:S02]  /*0940*/  IADD3 R10, P0, R15, R46, RZ ;  /* 0x0000002e0f0a7210 */ /* 0x002fc40007f1e0ff */
[-C--:B------:R-:W-:Y:S02]  /*0950*/  LEA.HI.X.SX32 R9, R14, R48.reuse, 0x1, P1 ;  /* 0x000000300e097211 */ /* 0x080fe400008f0eff */
[-C--:B------:R-:W-:Y:S02]  /*0960*/  LEA.HI.X.SX32 R13, R16, R48.reuse, 0x1, P2 ;  /* 0x00000030100d7211 */ /* 0x080fe400010f0eff */
[----:B------:R-:W-:Y:S01]  /*0970*/  LEA.HI.X.SX32 R11, R15, R48, 0x1, P0 ;  /* 0x000000300f0b7211 */ /* 0x000fe200000f0eff */
[----:B------:R1:W5:Y:S04]  /*0980*/  LDG.E.U8 R8, desc[UR44][R8.64] ;  /* 0x0000002c08087981 */ /* 0x000368000c1e1100 */
[----:B------:R1:W5:Y:S04]  /*0990*/  LDG.E.U8 R10, desc[UR44][R10.64] ;  /* 0x0000002c0a0a7981 */ /* 0x000368000c1e1100 */
[----:B------:R1:W5:Y:S01]  /*09a0*/  LDG.E.U8 R12, desc[UR44][R12.64] ;  /* 0x0000002c0c0c7981 */ /* 0x000362000c1e1100 */
[----:B------:R-:W0:Y:S01]  /*09b0*/  S2UR UR4, SR_CgaCtaId ;  /* 0x00000000000479c3 */ /* 0x000e220000008800 */
[----:B------:R-:W-:-:S02]  /*09c0*/  LOP3.LUT R2, R125, 0x3f, RZ, 0xc0, !PT ;  /* 0x0000003f7d027812 */ /* 0x000fc400078ec0ff */
[----:B------:R-:W-:-:S05]  /*09d0*/  LOP3.LUT R15, R125, 0x7, RZ, 0xc0, !PT ;  /* 0x000000077d0f7812 */ /* 0x000fca00078ec0ff */
[----:B------:R-:W-:Y:S01]  /*09e0*/  IMAD R2, R2, 0x8, R15 ;  /* 0x0000000802027824 */ /* 0x000fe200078e020f */
[----:B------:R-:W-:-:S03]  /*09f0*/  UMOV UR40, 0x400 ;  /* 0x0000040000287882 */ /* 0x000fc60000000000 */
[----:B------:R-:W-:Y:S02]  /*0a00*/  IMAD.SHL.U32 R5, R2, 0x10, RZ ;  /* 0x0000001002057824 */ /* 0x000fe400078e00ff */
[----:B------:R-:W-:-:S03]  /*0a10*/  VIADD R120, R0, 0x40 ;  /* 0x0000004000787836 */ /* 0x000fc60000000000 */
[----:B------:R-:W-:Y:S02]  /*0a20*/  LOP3.LUT R5, R5, R20, RZ, 0xfc, !PT ;  /* 0x0000001405057212 */ /* 0x000fe400078efcff */
[----:B------:R-:W-:Y:S01]  /*0a30*/  ISETP.GE.AND P0, PT, R120, 0x1, PT ;  /* 0x000000017800780c */ /* 0x000fe20003f06270 */
[----:B0-----:R-:W-:Y:S01]  /*0a40*/  ULEA UR40, UR4, UR40, 0x18 ;  /* 0x0000002804287291 */ /* 0x001fe2000f8ec03f */
[C---:B------:R-:W-:Y:S02]  /*0a50*/  LOP3.LUT R2, R5.reuse, 0x10, RZ, 0x3c, !PT ;  /* 0x0000001005027812 */ /* 0x040fe400078e3cff */
[C---:B------:R-:W-:Y:S02]  /*0a60*/  LOP3.LUT R7, R5.reuse, 0x20, RZ, 0x3c, !PT ;  /* 0x0000002005077812 */ /* 0x040fe400078e3cff */
[C---:B-1----:R-:W-:Y:S02]  /*0a70*/  LOP3.LUT R9, R5.reuse, 0x30, RZ, 0x3c, !PT ;  /* 0x0000003005097812 */ /* 0x042fe400078e3cff */
[----:B------:R-:W-:-:S02]  /*0a80*/  LOP3.LUT R11, R5, 0x40, RZ, 0x3c, !PT ;  /* 0x00000040050b7812 */ /* 0x000fc400078e3cff */
[----:B------:R-:W-:Y:S01]  /*0a90*/  LOP3.LUT R13, R5, 0x50, RZ, 0x3c, !PT ;  /* 0x00000050050d7812 */ /* 0x000fe200078e3cff */
[----:B------:R-:W-:Y:S01]  /*0aa0*/  IMAD.MOV.U32 R41, RZ, RZ, -0x800000 ;  /* 0xff800000ff297424 */ /* 0x000fe200078e00ff */
[----:B------:R-:W-:Y:S01]  /*0ab0*/  CS2R R88, SRZ ;  /* 0x0000000000587805 */ /* 0x000fe2000001ff00 */
[----:B------:R-:W-:Y:S01]  /*0ac0*/  IMAD.MOV.U32 R123, RZ, RZ, 0x3f800000 ;  /* 0x3f800000ff7b7424 */ /* 0x000fe200078e00ff */
[----:B------:R-:W-:Y:S01]  /*0ad0*/  CS2R R90, SRZ ;  /* 0x00000000005a7805 */ /* 0x000fe2000001ff00 */
[----:B------:R-:W-:Y:S01]  /*0ae0*/  IMAD.MOV.U32 R124, RZ, RZ, 0x3f800000 ;  /* 0x3f800000ff7c7424 */ /* 0x000fe200078e00ff */
[----:B------:R-:W-:Y:S02]  /*0af0*/  CS2R R92, SRZ ;  /* 0x00000000005c7805 */ /* 0x000fe4000001ff00 */
[----:B------:R-:W-:Y:S02]  /*0b00*/  CS2R R94, SRZ ;  /* 0x00000000005e7805 */ /* 0x000fe4000001ff00 */
[----:B------:R-:W-:-:S02]  /*0b10*/  CS2R R96, SRZ ;  /* 0x0000000000607805 */ /* 0x000fc4000001ff00 */
[----:B------:R-:W-:Y:S02]  /*0b20*/  CS2R R98, SRZ ;  /* 0x0000000000627805 */ /* 0x000fe4000001ff00 */
[----:B------:R-:W-:Y:S02]  /*0b30*/  CS2R R100, SRZ ;  /* 0x0000000000647805 */ /* 0x000fe4000001ff00 */
[----:B------:R-:W-:Y:S02]  /*0b40*/  CS2R R102, SRZ ;  /* 0x0000000000667805 */ /* 0x000fe4000001ff00 */
[----:B------:R-:W-:Y:S02]  /*0b50*/  CS2R R104, SRZ ;  /* 0x0000000000687805 */ /* 0x000fe4000001ff00 */
[----:B------:R-:W-:Y:S02]  /*0b60*/  CS2R R106, SRZ ;  /* 0x00000000006a7805 */ /* 0x000fe4000001ff00 */
[----:B------:R-:W-:-:S02]  /*0b70*/  CS2R R108, SRZ ;  /* 0x00000000006c7805 */ /* 0x000fc4000001ff00 */
[----:B------:R-:W-:Y:S02]  /*0b80*/  CS2R R110, SRZ ;  /* 0x00000000006e7805 */ /* 0x000fe4000001ff00 */
[----:B------:R-:W-:Y:S02]  /*0b90*/  CS2R R112, SRZ ;  /* 0x0000000000707805 */ /* 0x000fe4000001ff00 */
[----:B------:R-:W-:Y:S02]  /*0ba0*/  CS2R R114, SRZ ;  /* 0x0000000000727805 */ /* 0x000fe4000001ff00 */
[----:B------:R-:W-:Y:S02]  /*0bb0*/  CS2R R116, SRZ ;  /* 0x0000000000747805 */ /* 0x000fe4000001ff00 */
[----:B------:R-:W-:Y:S01]  /*0bc0*/  CS2R R118, SRZ ;  /* 0x0000000000767805 */ /* 0x000fe2000001ff00 */
[----:B--2---:R-:W-:Y:S04]  /*0bd0*/  STS.U8 [R5+UR40+0x4000], R21 ;  /* 0x0040001505007988 */ /* 0x004fe80008000028 */
[----:B---3--:R-:W-:Y:S04]  /*0be0*/  STS.U8 [R5+UR40+0x4004], R22 ;  /* 0x0040041605007988 */ /* 0x008fe80008000028 */
[----:B----4-:R-:W-:Y:S04]  /*0bf0*/  STS.U8 [R5+UR40+0x400c], R24 ;  /* 0x00400c1805007988 */ /* 0x010fe80008000028 */
[----:B-----5:R-:W-:Y:S04]  /*0c00*/  STS.U8 [R5+UR40+0x4008], R23 ;  /* 0x0040081705007988 */ /* 0x020fe80008000028 */
[----:B------:R-:W-:Y:S04]  /*0c10*/  STS.U8 [R2+UR40+0x400c], R25 ;  /* 0x00400c1902007988 */ /* 0x000fe80008000028 */
[----:B------:R-:W-:Y:S04]  /*0c20*/  STS.U8 [R2+UR40+0x4000], R17 ;  /* 0x0040001102007988 */ /* 0x000fe80008000028 */
[----:B------:R-:W-:Y:S04]  /*0c30*/  STS.U8 [R2+UR40+0x4004], R18 ;  /* 0x0040041202007988 */ /* 0x000fe80008000028 */
[----:B------:R0:W-:Y:S04]  /*0c40*/  STS.U8 [R2+UR40+0x4008], R19 ;  /* 0x0040081302007988 */ /* 0x0001e80008000028 */
[----:B------:R-:W-:Y:S04]  /*0c50*/  STS.U8 [R7+UR40+0x4000], R26 ;  /* 0x0040001a07007988 */ /* 0x000fe80008000028 */
[----:B------:R-:W-:Y:S01]  /*0c60*/  STS.U8 [R7+UR40+0x400c], R29 ;  /* 0x00400c1d07007988 */ /* 0x000fe20008000028 */
[----:B0-----:R-:W-:-:S03]  /*0c70*/  LOP3.LUT R2, R5, 0x60, RZ, 0x3c, !PT ;  /* 0x0000006005027812 */ /* 0x001fc600078e3cff */
[----:B------:R-:W-:Y:S01]  /*0c80*/  STS.U8 [R7+UR40+0x4008], R28 ;  /* 0x0040081c07007988 */ /* 0x000fe20008000028 */
[----:B------:R-:W-:-:S03]  /*0c90*/  LOP3.LUT R5, R5, 0x70, RZ, 0x3c, !PT ;  /* 0x0000007005057812 */ /* 0x000fc600078e3cff */
[----:B------:R-:W-:Y:S04]  /*0ca0*/  STS.U8 [R7+UR40+0x4004], R27 ;  /* 0x0040041b07007988 */ /* 0x000fe80008000028 */
        /* <DEDUP_REMOVED lines=10> */
[----:B------:R0:W-:Y:S04]  /*0d50*/  STS.U8 [R13+UR40+0x4008], R40 ;  /* 0x004008280d007988 */ /* 0x0001e80008000028 */
[----:B------:R1:W-:Y:S04]  /*0d60*/  STS.U8 [R13+UR40+0x400c], R42 ;  /* 0x00400c2a0d007988 */ /* 0x0003e80008000028 */
[----:B------:R1:W-:Y:S04]  /*0d70*/  STS.U8 [R2+UR40+0x4000], R43 ;  /* 0x0040002b02007988 */ /* 0x0003e80008000028 */
[----:B------:R1:W-:Y:S04]  /*0d80*/  STS.U8 [R2+UR40+0x4004], R3 ;  /* 0x0040040302007988 */ /* 0x0003e80008000028 */
[----:B------:R1:W-:Y:S04]  /*0d90*/  STS.U8 [R2+UR40+0x4008], R4 ;  /* 0x0040080402007988 */ /* 0x0003e80008000028 */
[----:B------:R1:W-:Y:S01]  /*0da0*/  STS.U8 [R2+UR40+0x400c], R44 ;  /* 0x00400c2c02007988 */ /* 0x0003e20008000028 */
[----:B0-----:R-:W-:-:S03]  /*0db0*/  IMAD.MOV.U32 R40, RZ, RZ, -0x800000 ;  /* 0xff800000ff287424 */ /* 0x001fc600078e00ff */
[----:B------:R1:W-:Y:S04]  /*0dc0*/  STS.U8 [R5+UR40+0x4000], R6 ;  /* 0x0040000605007988 */ /* 0x0003e80008000028 */
[----:B------:R1:W-:Y:S04]  /*0dd0*/  STS.U8 [R5+UR40+0x4004], R8 ;  /* 0x0040040805007988 */ /* 0x0003e80008000028 */
[----:B------:R1:W-:Y:S04]  /*0de0*/  STS.U8 [R5+UR40+0x4008], R10 ;  /* 0x0040080a05007988 */ /* 0x0003e80008000028 */
[----:B------:R1:W-:Y:S01]  /*0df0*/  STS.U8 [R5+UR40+0x400c], R12 ;  /* 0x00400c0c05007988 */ /* 0x0003e20008000028 */
[----:B------:R-:W-:Y:S05]  /*0e00*/  @!P0 BRA `(.L_x_0) ;  /* 0x0000008800408947 */ /* 0x000fea0003800000 */
[----:B------:R-:W0:Y:S01]  /*0e10*/  LDC.64 R96, c[0x0][0x250] ;  /* 0x00009400ff607b82 */ /* 0x000e220000000a00 */
[--C-:B-1----:R-:W-:Y:S01]  /*0e20*/  SHF.R.U32.HI R4, RZ, 0x7, R125.reuse ;  /* 0x00000007ff047819 */ /* 0x102fe2000001167d */
[----:B------:R-:W-:Y:S01]  /*0e30*/  ULDC UR6, c[0x0][0x258] ;  /* 0x0000960000067ab9 */ /* 0x000fe20000000800 */
[--C-:B------:R-:W-:Y:S01]  /*0e40*/  SHF.R.U32.HI R3, RZ, 0x2, R125.reuse ;  /* 0x00000002ff037819 */ /* 0x100fe2000001167d */
[----:B------:R-:W-:Y:S01]  /*0e50*/  ULDC.64 UR4, c[0x0][0x260] ;  /* 0x0000980000047ab9 */ /* 0x000fe20000000a00 */
[----:B------:R-:W-:Y:S01]  /*0e60*/  SGXT.U32 R4, R4, 0x1 ;  /* 0x000000010404781a */ /* 0x000fe20000000000 */
[----:B------:R-:W-:Y:S01]  /*0e70*/  ULDC.64 UR8, c[0x0][0x218] ;  /* 0x0000860000087ab9 */ /* 0x000fe20000000a00 */
[--C-:B------:R-:W-:Y:S01]  /*0e80*/  SHF.R.U32.HI R2, RZ, 0x1, R125.reuse ;  /* 0x00000001ff027819 */ /* 0x100fe2000001167d */
[----:B------:R-:W1:Y:S01]  /*0e90*/  LDC.64 R28, c[0x0][0x220] ;  /* 0x00008800ff1c7b82 */ /* 0x000e620000000a00 */
[----:B------:R-:W-:Y:S01]  /*0ea0*/  SGXT.U32 R3, R3, 0x3 ;  /* 0x000000030303781a */ /* 0x000fe20000000000 */
[----:B------:R-:W-:Y:S01]  /*0eb0*/  UIMAD UR4, UR41, UR4, URZ ;  /* 0x00000004290472a4 */ /* 0x000fe2000f8e023f */
[----:B------:R-:W-:Y:S01]  /*0ec0*/  SHF.R.U32.HI R5, RZ, 0x5, R125 ;  /* 0x00000005ff057819 */ /* 0x000fe2000001167d */
[----:B------:R-:W-:Y:S01]  /*0ed0*/  USHF.R.U32.HI UR46, URZ, 0x4, UR40 ;  /* 0x000000043f2e7899 */ /* 0x000fe20008011628 */
[----:B------:R-:W-:Y:S01]  /*0ee0*/  LOP3.LUT R3, R3, 0x30, R2, 0xf8, !PT ;  /* 0x0000003003037812 */ /* 0x000fe200078ef802 */
[----:B------:R-:W-:Y:S01]  /*0ef0*/  UMOV UR7, URZ ;  /* 0x0000003f00077c82 */ /* 0x000fe20008000000 */
[----:B------:R-:W-:Y:S01]  /*0f00*/  R2UR UR49, R5 ;  /* 0x00000000053172ca */ /* 0x000fe200000e0000 */
[----:B------:R-:W2:Y:S01]  /*0f10*/  LDC R30, c[0x0][0x268] ;  /* 0x00009a00ff1e7b82 */ /* 0x000ea20000000800 */
[----:B------:R-:W-:Y:S01]  /*0f20*/  LOP3.LUT R0, R3, R0, RZ, 0xfc, !PT ;  /* 0x0000000003007212 */ /* 0x000fe200078efcff */
[----:B------:R-:W-:Y:S01]  /*0f30*/  USGXT.U32 UR46, UR46, 0xe ;  /* 0x0000000e2e2e789a */ /* 0x000fe20008000000 */
[----:B------:R-:W-:Y:S01]  /*0f40*/  LOP3.LUT R3, R125, 0x7f, RZ, 0xc0, !PT ;  /* 0x0000007f7d037812 */ /* 0x000fe200078ec0ff */
[----:B------:R-:W-:Y:S01]  /*0f50*/  IMAD.MOV.U32 R128, RZ, RZ, -0x800000 ;  /* 0xff800000ff807424 */ /* 0x000fe200078e00ff */
[----:B------:R-:W-:Y:S01]  /*0f60*/  CS2R R104, SRZ ;  /* 0x0000000000687805 */ /* 0x000fe2000001ff00 */
[----:B------:R-:W-:Y:S01]  /*0f70*/  UIADD3 UR10, UP0, UR46, 0x2, URZ ;  /* 0x000000022e0a7890 */ /* 0x000fe2000ff1e03f */
[----:B------:R-:W-:Y:S01]  /*0f80*/  CS2R R106, SRZ ;  /* 0x00000000006a7805 */ /* 0x000fe2000001ff00 */
[----:B0-----:R-:W-:Y:S01]  /*0f90*/  IMAD R6, R4, R97, RZ ;  /* 0x0000006104067224 */ /* 0x001fe200078e02ff */
[----:B------:R-:W-:Y:S01]  /*0fa0*/  CS2R R108, SRZ ;  /* 0x00000000006c7805 */ /* 0x000fe2000001ff00 */
[----:B------:R-:W-:Y:S01]  /*0fb0*/  IMAD R5, R3, UR6, RZ ;  /* 0x0000000603057c24 */ /* 0x000fe2000f8e02ff */
[----:B------:R-:W-:Y:S01]  /*0fc0*/  CS2R R110, SRZ ;  /* 0x00000000006e7805 */ /* 0x000fe2000001ff00 */
[C---:B------:R-:W-:Y:S01]  /*0fd0*/  IMAD R8, R97.reuse, 0x2, R6 ;  /* 0x0000000261087824 */ /* 0x040fe200078e0206 */
[----:B------:R-:W-:Y:S01]  /*0fe0*/  CS2R R112, SRZ ;  /* 0x0000000000707805 */ /* 0x000fe2000001ff00 */
[----:B------:R-:W-:Y:S01]  /*0ff0*/  IMAD R2, R96, UR41, RZ ;  /* 0x0000002960027c24 */ /* 0x000fe2000f8e02ff */
[----:B------:R-:W-:Y:S01]  /*1000*/  SHF.R.S32.HI R7, RZ, 0x1f, R5 ;  /* 0x0000001fff077819 */ /* 0x000fe20000011405 */
[----:B------:R-:W-:Y:S01]  /*1010*/  IMAD R10, R97, 0x2, R8 ;  /* 0x00000002610a7824 */ /* 0x000fe200078e0208 */
[----:B------:R-:W-:Y:S01]  /*1020*/  CS2R R114, SRZ ;  /* 0x0000000000727805 */ /* 0x000fe2000001ff00 */
[----:B------:R-:W-:Y:S01]  /*1030*/  IMAD R3, R3, UR5, RZ ;  /* 0x0000000503037c24 */ /* 0x000fe2000f8e02ff */
[----:B------:R-:W-:Y:S01]  /*1040*/  IADD3 R75, P0, P1, R5, UR8, R2 ;  /* 0x00000008054b7c10 */ /* 0x000fe2000f91e002 */
[C---:B------:R-:W-:Y:S01]  /*1050*/  IMAD R12, R97.reuse, 0x2, R10 ;  /* 0x00000002610c7824 */ /* 0x040fe200078e020a */
[----:B------:R-:W-:Y:S01]  /*1060*/  SHF.R.S32.HI R2, RZ, 0x1f, R2 ;  /* 0x0000001fff027819 */ /* 0x000fe20000011402 */
[----:B------:R-:W-:Y:S01]  /*1070*/  USHF.R.S32.HI UR5, URZ, 0x1f, UR4 ;  /* 0x0000001f3f057899 */ /* 0x000fe20008011404 */
[----:B------:R-:W-:Y:S01]  /*1080*/  SHF.R.S32.HI R102, RZ, 0x1f, R3 ;  /* 0x0000001fff667819 */ /* 0x000fe20000011403 */
[----:B------:R-:W-:Y:S01]  /*1090*/  IMAD R14, R97, 0x2, R12 ;  /* 0x00000002610e7824 */ /* 0x000fe200078e020c */
[----:B------:R-:W-:Y:S01]  /*10a0*/  IADD3.X R77, R7, UR9, R2, P0, P1 ;  /* 0x00000009074d7c10 */ /* 0x000fe200087e2402 */
[----:B--2---:R-:W-:Y:S01]  /*10b0*/  IMAD R55, R4, R30, RZ ;  /* 0x0000001e04377224 */ /* 0x004fe200078e02ff */
[----:B-1----:R-:W-:Y:S01]  /*10c0*/  IADD3 R28, P0, P1, R3, UR4, R28 ;  /* 0x00000004031c7c10 */ /* 0x002fe2000f91e01c */
[C---:B------:R-:W-:Y:S01]  /*10d0*/  IMAD R16, R97.reuse, 0x2, R14 ;  /* 0x0000000261107824 */ /* 0x040fe200078e020e */
[-C--:B------:R-:W-:Y:S01]  /*10e0*/  IADD3 R2, P2, R6, R75.reuse, RZ ;  /* 0x0000004b06027210 */ /* 0x080fe20007f5e0ff */
[----:B------:R-:W-:Y:S01]  /*10f0*/  IMAD R57, R30, 0x2, R55 ;  /* 0x000000021e397824 */ /* 0x000fe200078e0237 */
[----:B------:R-:W-:Y:S01]  /*1100*/  IADD3 R3, P3, R8, R75, RZ ;  /* 0x0000004b08037210 */ /* 0x000fe20007f7e0ff */
[C---:B------:R-:W-:Y:S01]  /*1110*/  IMAD R18, R97.reuse, 0x2, R16 ;  /* 0x0000000261127824 */ /* 0x040fe200078e0210 */
[----:B------:R-:W-:Y:S01]  /*1120*/  LEA.HI.X.SX32 R5, R6, R77, 0x1, P2 ;  /* 0x0000004d06057211 */ /* 0x000fe200010f0eff */
[----:B------:R-:W-:Y:S01]  /*1130*/  IMAD R59, R30, 0x2, R57 ;  /* 0x000000021e3b7824 */ /* 0x000fe200078e0239 */
[----:B------:R-:W-:Y:S01]  /*1140*/  IADD3 R4, P4, R10, R75, RZ ;  /* 0x0000004b0a047210 */ /* 0x000fe20007f9e0ff */
[C---:B------:R-:W-:Y:S01]  /*1150*/  IMAD R20, R97.reuse, 0x2, R18 ;  /* 0x0000000261147824 */ /* 0x040fe200078e0212 */
[----:B------:R-:W-:Y:S01]  /*1160*/  LEA.HI.X.SX32 R6, R8, R77, 0x1, P3 ;  /* 0x0000004d08067211 */ /* 0x000fe200018f0eff */
[----:B------:R-:W-:Y:S01]  /*1170*/  IMAD R61, R30, 0x2, R59 ;  /* 0x000000021e3d7824 */ /* 0x000fe200078e023b */
[-C--:B------:R-:W-:Y:S01]  /*1180*/  IADD3 R8, P2, R12, R75.reuse, RZ ;  /* 0x0000004b0c087210 */ /* 0x080fe20007f5e0ff */
[C---:B------:R-:W-:Y:S01]  /*1190*/  IMAD R22, R97.reuse, 0x2, R20 ;  /* 0x0000000261167824 */ /* 0x040fe200078e0214 */
[----:B------:R-:W-:Y:S01]  /*11a0*/  IADD3 R9, P3, R14, R75, RZ ;  /* 0x0000004b0e097210 */ /* 0x000fe20007f7e0ff */
[----:B------:R-:W-:Y:S01]  /*11b0*/  IMAD R63, R30, 0x2, R61 ;  /* 0x000000021e3f7824 */ /* 0x000fe200078e023d */
[----:B------:R-:W-:Y:S01]  /*11c0*/  LEA.HI.X.SX32 R7, R10, R77, 0x1, P4 ;  /* 0x0000004d0a077211 */ /* 0x000fe200020f0eff */
[C---:B------:R-:W-:Y:S01]  /*11d0*/  IMAD R24, R97.reuse, 0x2, R22 ;  /* 0x0000000261187824 */ /* 0x040fe200078e0216 */
[----:B------:R-:W-:Y:S01]  /*11e0*/  IADD3 R10, P4, R16, R75, RZ ;  /* 0x0000004b100a7210 */ /* 0x000fe20007f9e0ff */
[----:B------:R-:W-:Y:S01]  /*11f0*/  IMAD R65, R30, 0x2, R63 ;  /* 0x000000021e417824 */ /* 0x000fe200078e023f */
[-C--:B------:R-:W-:Y:S01]  /*1200*/  LEA.HI.X.SX32 R11, R12, R77.reuse, 0x1, P2 ;  /* 0x0000004d0c0b7211 */ /* 0x080fe200010f0eff */
        /* <DEDUP_REMOVED lines=70> */
[----:B------:R-:W-:Y:S01]  /*1670*/  UIADD3 UR9, UR40, 0x4000, URZ ;  /* 0x0000400028097890 */ /* 0x000fe2000fffe03f */
[-C--:B------:R-:W-:Y:S01]  /*1680*/  LEA.HI.X.SX32 R238, R238, R77.reuse, 0x1, P2 ;  /* 0x0000004deeee7211 */ /* 0x080fe200010f0eff */
[C---:B------:R-:W-:Y:S01]  /*1690*/  IMAD R252, R97.reuse, 0x2, R250 ;  /* 0x0000000261fc7824 */ /* 0x040fe200078e02fa */
[----:B------:R-:W-:Y:S01]  /*16a0*/  LEA.HI.X.SX32 R240, R240, R77, 0x1, P3 ;  /* 0x0000004df0f07211 */ /* 0x000fe200018f0eff */
[----:B------:R-:W-:Y:S01]  /*16b0*/  USHF.R.U32.HI UR9, URZ, 0x4, UR9 ;  /* 0x000000043f097899 */ /* 0x000fe20008011609 */
[----:B------:R-:W-:Y:S01]  /*16c0*/  IADD3 R245, P2, R244, R75, RZ ;  /* 0x0000004bf4f57210 */ /* 0x000fe20007f5e0ff */
[C---:B------:R-:W-:Y:S01]  /*16d0*/  IMAD R34, R97.reuse, 0x2, R252 ;  /* 0x0000000261227824 */ /* 0x040fe200078e02fc */
[----:B------:R-:W-:Y:S01]  /*16e0*/  LEA.HI.X.SX32 R242, R242, R77, 0x1, P4 ;  /* 0x0000004df2f27211 */ /* 0x000fe200020f0eff */
[----:B------:R-:W-:Y:S01]  /*16f0*/  USGXT.U32 UR36, UR9, 0xe ;  /* 0x0000000e0924789a */ /* 0x000fe20008000000 */
[-C--:B------:R-:W-:Y:S01]  /*1700*/  IADD3 R247, P3, R246, R75.reuse, RZ ;  /* 0x0000004bf6f77210 */ /* 0x080fe20007f7e0ff */
[C---:B------:R-:W-:Y:S01]  /*1710*/  IMAD R36, R97.reuse, 0x2, R34 ;  /* 0x0000000261247824 */ /* 0x040fe200078e0222 */
[----:B------:R-:W-:Y:S01]  /*1720*/  IADD3 R249, P4, R248, R75, RZ ;  /* 0x0000004bf8f97210 */ /* 0x000fe20007f9e0ff */
[----:B------:R-:W-:Y:S01]  /*1730*/  UMOV UR8, URZ ;  /* 0x0000003f00087c82 */ /* 0x000fe20008000000 */
[-C--:B------:R-:W-:Y:S01]  /*1740*/  LEA.HI.X.SX32 R244, R244, R77.reuse, 0x1, P2 ;  /* 0x0000004df4f47211 */ /* 0x080fe200010f0eff */
[C---:B------:R-:W-:Y:S01]  /*1750*/  IMAD R38, R97.reuse, 0x2, R36 ;  /* 0x0000000261267824 */ /* 0x040fe200078e0224 */
[----:B------:R-:W-:Y:S01]  /*1760*/  LEA.HI.X.SX32 R246, R246, R77, 0x1, P3 ;  /* 0x0000004df6f67211 */ /* 0x000fe200018f0eff */
[----:B------:R-:W-:Y:S01]  /*1770*/  UIADD3.X UR11, UR8, 0x40000040, URZ, UP0, !UPT ;  /* 0x40000040080b7890 */ /* 0x000fe200087fe43f */
[----:B------:R-:W-:Y:S01]  /*1780*/  IADD3 R124, P2, R252, R75, RZ ;  /* 0x0000004bfc7c7210 */ /* 0x000fe20007f5e0ff */
[C---:B------:R-:W-:Y:S01]  /*1790*/  IMAD R40, R97.reuse, 0x2, R38 ;  /* 0x0000000261287824 */ /* 0x040fe200078e0226 */
[----:B------:R-:W-:Y:S01]  /*17a0*/  LEA.HI.X.SX32 R248, R248, R77, 0x1, P4 ;  /* 0x0000004df8f87211 */ /* 0x000fe200020f0eff */
[----:B------:R-:W-:Y:S01]  /*17b0*/  UIADD3 UR8, UP0, UR36, 0x2, URZ ;  /* 0x0000000224087890 */ /* 0x000fe2000ff1e03f */
[-C--:B------:R-:W-:Y:S01]  /*17c0*/  IADD3 R126, P3, R34, R75.reuse, RZ ;  /* 0x0000004b227e7210 */ /* 0x080fe20007f7e0ff */
[----:B------:R0:W-:Y:S01]  /*17d0*/  STL [R1], R124 ;  /* 0x0000007c01007387 */ /* 0x0001e20000100800 */
[-C--:B------:R-:W-:Y:S01]  /*17e0*/  IADD3 R251, P5, R250, R75.reuse, RZ ;  /* 0x0000004bfafb7210 */ /* 0x080fe20007fbe0ff */
[C---:B------:R-:W-:Y:S01]  /*17f0*/  IMAD R42, R97.reuse, 0x2, R40 ;  /* 0x00000002612a7824 */ /* 0x040fe200078e0228 */
[----:B------:R-:W-:Y:S01]  /*1800*/  IADD3 R123, P4, R36, R75, RZ ;  /* 0x0000004b247b7210 */ /* 0x000fe20007f9e0ff */
[----:B------:R1:W-:Y:S01]  /*1810*/  STL [R1+0x8], R126 ;  /* 0x0000087e01007387 */ /* 0x0003e20000100800 */
[-C--:B------:R-:W-:Y:S01]  /*1820*/  LEA.HI.X.SX32 R250, R250, R77.reuse, 0x1, P5 ;  /* 0x0000004dfafa7211 */ /* 0x080fe200028f0eff */
[C---:B------:R-:W-:Y:S01]  /*1830*/  IMAD R44, R97.reuse, 0x2, R42 ;  /* 0x00000002612c7824 */ /* 0x040fe200078e022a */
[----:B------:R-:W-:Y:S01]  /*1840*/  LEA.HI.X.SX32 R252, R252, R77, 0x1, P2 ;  /* 0x0000004dfcfc7211 */ /* 0x000fe200010f0eff */
[----:B------:R2:W-:Y:S01]  /*1850*/  STL [R1+0x10], R123 ;  /* 0x0000107b01007387 */ /* 0x0005e20000100800 */
[----:B------:R-:W-:Y:S01]  /*1860*/  IADD3.X R24, R102, UR5, R29, P0, P1 ;  /* 0x0000000566187c10 */ /* 0x000fe200087e241d */
[C---:B------:R-:W-:Y:S01]  /*1870*/  IMAD R46, R97.reuse, 0x2, R44 ;  /* 0x00000002612e7824 */ /* 0x040fe200078e022c */
[----:B0-----:R-:W-:Y:S01]  /*1880*/  IADD3 R124, P5, R38, R75, RZ ;  /* 0x0000004b267c7210 */ /* 0x001fe20007fbe0ff */
[----:B------:R-:W-:Y:S01]  /*1890*/  IMAD R29, R30, 0x2, R27 ;  /* 0x000000021e1d7824 */ /* 0x000fe200078e021b */
[----:B------:R-:W-:Y:S01]  /*18a0*/  UIADD3.X UR9, UR7, 0x40000040, URZ, UP0, !UPT ;  /* 0x4000004007097890 */ /* 0x000fe200087fe43f */
[----:B-1----:R-:W-:Y:S01]  /*18b0*/  LEA.HI.X.SX32 R126, R36, R77, 0x1, P4 ;  /* 0x0000004d247e7211 */ /* 0x002fe200020f0eff */
[----:B------:R-:W-:Y:S01]  /*18c0*/  IMAD R48, R97, 0x2, R46 ;  /* 0x0000000261307824 */ /* 0x000fe200078e022e */
[----:B------:R0:W-:Y:S01]  /*18d0*/  STL [R1+0x18], R124 ;  /* 0x0000187c01007387 */ /* 0x0001e20000100800 */
[----:B------:R-:W-:-:S02]  /*18e0*/  CS2R R102, SRZ ;  /* 0x0000000000667805 */ /* 0x000fc4000001ff00 */
[-C--:B--2---:R-:W-:Y:S01]  /*18f0*/  LEA.HI.X.SX32 R123, R34, R77.reuse, 0x1, P3 ;  /* 0x0000004d227b7211 */ /* 0x084fe200018f0eff */
[C---:B------:R-:W-:Y:S01]  /*1900*/  IMAD R50, R97.reuse, 0x2, R48 ;  /* 0x0000000261327824 */ /* 0x040fe200078e0230 */
[----:B------:R-:W-:Y:S02]  /*1910*/  CS2R R116, SRZ ;  /* 0x0000000000747805 */ /* 0x000fe4000001ff00 */
[----:B------:R-:W-:Y:S01]  /*1920*/  CS2R R118, SRZ ;  /* 0x0000000000767805 */ /* 0x000fe2000001ff00 */
[----:B------:R-:W-:Y:S01]  /*1930*/  UMOV UR6, URZ ;  /* 0x0000003f00067c82 */ /* 0x000fe20008000000 */
[----:B------:R1:W-:Y:S01]  /*1940*/  STL [R1+0x4], R123 ;  /* 0x0000047b01007387 */ /* 0x0003e20000100800 */
[C---:B------:R-:W-:Y:S01]  /*1950*/  IMAD R52, R97.reuse, 0x2, R50 ;  /* 0x0000000261347824 */ /* 0x040fe200078e0232 */
[----:B------:R-:W-:Y:S01]  /*1960*/  UMOV UR5, URZ ;  /* 0x0000003f00057c82 */ /* 0x000fe20008000000 */
[----:B0-----:R-:W-:Y:S01]  /*1970*/  LEA.HI.X.SX32 R124, R38, R77, 0x1, P5 ;  /* 0x0000004d267c7211 */ /* 0x001fe200028f0eff */
[----:B------:R0:W-:Y:S01]  /*1980*/  STL [R1+0xc], R126 ;  /* 0x00000c7e01007387 */ /* 0x0001e20000100800 */
[C---:B------:R-:W-:Y:S01]  /*1990*/  IMAD R54, R97.reuse, 0x2, R52 ;  /* 0x0000000261367824 */ /* 0x040fe200078e0234 */
[----:B------:R-:W-:Y:S01]  /*19a0*/  UMOV UR4, URZ ;  /* 0x0000003f00047c82 */ /* 0x000fe20008000000 */
[----:B------:R-:W-:Y:S01]  /*19b0*/  ULDC UR47, c[0x0][0x238] ;  /* 0x00008e00002f7ab9 */ /* 0x000fe20000000800 */
[----:B------:R2:W-:Y:S01]  /*19c0*/  STL [R1+0x14], R124 ;  /* 0x0000147c01007387 */ /* 0x0005e20000100800 */
[C---:B------:R-:W-:Y:S01]  /*19d0*/  IMAD R56, R97.reuse, 0x2, R54 ;  /* 0x0000000261387824 */ /* 0x040fe200078e0236 */
[-C--:B-1----:R-:W-:Y:S01]  /*19e0*/  IADD3 R123, P2, R40, R75.reuse, RZ ;  /* 0x0000004b287b7210 */ /* 0x082fe20007f5e0ff */
[----:B------:R-:W-:Y:S01]  /*19f0*/  ULDC UR48, c[0x0][0x264] ;  /* 0x0000990000307ab9 */ /* 0x000fe20000000800 */
[----:B------:R-:W-:Y:S01]  /*1a00*/  UIADD3.64 UR14, UR10, 0x2, URZ ;  /* 0x000000020a0e7897 */ /* 0x000fe2000fffe03f */
[C---:B------:R-:W-:Y:S01]  /*1a10*/  IMAD R58, R97.reuse, 0x2, R56 ;  /* 0x00000002613a7824 */ /* 0x040fe200078e0238 */
[-C--:B0-----:R-:W-:Y:S01]  /*1a20*/  IADD3 R126, P3, R42, R75.reuse, RZ ;  /* 0x0000004b2a7e7210 */ /* 0x081fe20007f7e0ff */
[----:B------:R0:W-:Y:S01]  /*1a30*/  STL [R1+0x20], R123 ;  /* 0x0000207b01007387 */ /* 0x0001e20000100800 */
[----:B------:R-:W-:Y:S01]  /*1a40*/  UIADD3.64 UR18, UR10, 0x4, URZ ;  /* 0x000000040a127897 */ /* 0x000fe2000fffe03f */
[C---:B------:R-:W-:Y:S01]  /*1a50*/  IMAD R60, R97.reuse, 0x2, R58 ;  /* 0x00000002613c7824 */ /* 0x040fe200078e023a */
[-C--:B--2---:R-:W-:Y:S01]  /*1a60*/  IADD3 R124, P4, R44, R75.reuse, RZ ;  /* 0x0000004b2c7c7210 */ /* 0x084fe20007f9e0ff */
[----:B------:R1:W-:Y:S01]  /*1a70*/  STL [R1+0x28], R126 ;  /* 0x0000287e01007387 */ /* 0x0003e20000100800 */
[----:B------:R-:W-:Y:S01]  /*1a80*/  UIADD3.64 UR22, UR10, 0x1fe, URZ ;  /* 0x000001fe0a167897 */ /* 0x000fe2000fffe03f */
[C---:B------:R-:W-:Y:S01]  /*1a90*/  IMAD R62, R97.reuse, 0x2, R60 ;  /* 0x00000002613e7824 */ /* 0x040fe200078e023c */
[----:B------:R-:W-:Y:S01]  /*1aa0*/  UIADD3.64 UR26, UR10, 0x200, URZ ;  /* 0x000002000a1a7897 */ /* 0x000fe2000fffe03f */
[----:B------:R2:W-:Y:S01]  /*1ab0*/  STL [R1+0x30], R124 ;  /* 0x0000307c01007387 */ /* 0x0005e20000100800 */
[----:B------:R-:W-:Y:S01]  /*1ac0*/  UIADD3.64 UR30, UR10, 0x202, URZ ;  /* 0x000002020a1e7897 */ /* 0x000fe2000fffe03f */
[----:B0-----:R-:W-:Y:S01]  /*1ad0*/  IADD3 R123, P5, R46, R75, RZ ;  /* 0x0000004b2e7b7210 */ /* 0x001fe20007fbe0ff */
[----:B------:R-:W-:Y:S01]  /*1ae0*/  IMAD R64, R97, 0x2, R62 ;  /* 0x0000000261407824 */ /* 0x000fe200078e023e */
[----:B------:R-:W-:Y:S01]  /*1af0*/  UIADD3.64 UR34, UR10, 0x204, URZ ;  /* 0x000002040a227897 */ /* 0x000fe2000fffe03f */
[----:B-1----:R-:W-:-:S02]  /*1b00*/  LEA.HI.X.SX32 R126, R40, R77, 0x1, P2 ;  /* 0x0000004d287e7211 */ /* 0x002fc400010f0eff */
[----:B------:R0:W-:Y:S01]  /*1b10*/  STL [R1+0x38], R123 ;  /* 0x0000387b01007387 */ /* 0x0001e20000100800 */
[C---:B------:R-:W-:Y:S01]  /*1b20*/  IMAD R66, R97.reuse, 0x2, R64 ;  /* 0x0000000261427824 */ /* 0x040fe200078e0240 */
[----:B------:R-:W-:Y:S01]  /*1b30*/  UIADD3.64 UR12, UR8, 0x2, URZ ;  /* 0x00000002080c7897 */ /* 0x000fe2000fffe03f */
[-C--:B--2---:R-:W-:Y:S01]  /*1b40*/  LEA.HI.X.SX32 R124, R42, R77.reuse, 0x1, P3 ;  /* 0x0000004d2a7c7211 */ /* 0x084fe200018f0eff */
[----:B------:R1:W-:Y:S01]  /*1b50*/  STL [R1+0x1c], R126 ;  /* 0x00001c7e01007387 */ /* 0x0003e20000100800 */
[C---:B------:R-:W-:Y:S01]  /*1b60*/  IMAD R68, R97.reuse, 0x2, R66 ;  /* 0x0000000261447824 */ /* 0x040fe200078e0242 */
[----:B------:R-:W-:Y:S02]  /*1b70*/  UIADD3.64 UR16, UR8, 0x4, URZ ;  /* 0x0000000408107897 */ /* 0x000fe4000fffe03f */
[----:B------:R2:W-:Y:S01]  /*1b80*/  STL [R1+0x24], R124 ;  /* 0x0000247c01007387 */ /* 0x0005e20000100800 */
[C---:B------:R-:W-:Y:S01]  /*1b90*/  IMAD R70, R97.reuse, 0x2, R68 ;  /* 0x0000000261467824 */ /* 0x040fe200078e0244 */
[-C--:B0-----:R-:W-:Y:S01]  /*1ba0*/  LEA.HI.X.SX32 R123, R44, R77.reuse, 0x1, P4 ;  /* 0x0000004d2c7b7211 */ /* 0x081fe200020f0eff */
[----:B------:R-:W-:Y:S01]  /*1bb0*/  ULDC UR50, c[0x0][0x254] ;  /* 0x0000950000327ab9 */ /* 0x000fe20000000800 */
[----:B------:R-:W-:Y:S01]  /*1bc0*/  UMOV UR37, 0x40000040 ;  /* 0x4000004000257882 */ /* 0x000fe20000000000 */
[C---:B------:R-:W-:Y:S01]  /*1bd0*/  IMAD R72, R97.reuse, 0x2, R70 ;  /* 0x0000000261487824 */ /* 0x040fe200078e0246 */
[----:B-1----:R-:W-:Y:S01]  /*1be0*/  LEA.HI.X.SX32 R126, R46, R77, 0x1, P5 ;  /* 0x0000004d2e7e7211 */ /* 0x002fe200028f0eff */
[----:B------:R0:W-:Y:S02]  /*1bf0*/  STL [R1+0x2c], R123 ;  /* 0x00002c7b01007387 */ /* 0x0001e40000100800 */
[C---:B------:R-:W-:Y:S01]  /*1c00*/  IMAD R74, R97.reuse, 0x2, R72 ;  /* 0x00000002614a7824 */ /* 0x040fe200078e0248 */
[----:B--2---:R-:W-:Y:S01]  /*1c10*/  IADD3 R124, P2, R48, R75, RZ ;  /* 0x0000004b307c7210 */ /* 0x004fe20007f5e0ff */
[----:B------:R1:W-:Y:S02]  /*1c20*/  STL [R1+0x34], R126 ;  /* 0x0000347e01007387 */ /* 0x0003e40000100800 */
[----:B------:R-:W-:-:S02]  /*1c30*/  IMAD R76, R97, 0x2, R74 ;  /* 0x00000002614c7824 */ /* 0x000fc400078e024a */
[----:B------:R2:W-:Y:S01]  /*1c40*/  STL [R1+0x40], R124 ;  /* 0x0000407c01007387 */ /* 0x0005e20000100800 */
[-C--:B0-----:R-:W-:Y:S01]  /*1c50*/  IADD3 R123, P3, R50, R75.reuse, RZ ;  /* 0x0000004b327b7210 */ /* 0x081fe20007f7e0ff */
[----:B------:R-:W-:Y:S01]  /*1c60*/  IMAD R78, R97, 0x2, R76 ;  /* 0x00000002614e7824 */ /* 0x000fe200078e024c */
[----:B-1----:R-:W-:-:S03]  /*1c70*/  IADD3 R126, P4, R52, R75, RZ ;  /* 0x0000004b347e7210 */ /* 0x002fc60007f9e0ff */
[----:B------:R0:W-:Y:S01]  /*1c80*/  STL [R1+0x48], R123 ;  /* 0x0000487b01007387 */ /* 0x0001e20000100800 */
[C---:B------:R-:W-:Y:S01]  /*1c90*/  IMAD R80, R97.reuse, 0x2, R78 ;  /* 0x0000000261507824 */ /* 0x040fe200078e024e */
[----:B--2---:R-:W-:Y:S02]  /*1ca0*/  IADD3 R124, P5, R54, R75, RZ ;  /* 0x0000004b367c7210 */ /* 0x004fe40007fbe0ff */
[----:B------:R1:W-:Y:S01]  /*1cb0*/  STL [R1+0x50], R126 ;  /* 0x0000507e01007387 */ /* 0x0003e20000100800 */
[----:B------:R-:W-:-:S03]  /*1cc0*/  IMAD R82, R97, 0x2, R80 ;  /* 0x0000000261527824 */ /* 0x000fc600078e0250 */
[----:B------:R2:W-:Y:S01]  /*1cd0*/  STL [R1+0x58], R124 ;  /* 0x0000587c01007387 */ /* 0x0005e20000100800 */
[----:B------:R-:W-:Y:S01]  /*1ce0*/  IMAD R84, R97, 0x2, R82 ;  /* 0x0000000261547824 */ /* 0x000fe200078e0252 */
[----:B0-----:R-:W-:-:S03]  /*1cf0*/  LEA.HI.X.SX32 R123, R48, R77, 0x1, P2 ;  /* 0x0000004d307b7211 */ /* 0x001fc600010f0eff */
[C---:B------:R-:W-:Y:S01]  /*1d00*/  IMAD R86, R97.reuse, 0x2, R84 ;  /* 0x0000000261567824 */ /* 0x040fe200078e0254 */
[-C--:B-1----:R-:W-:Y:S01]  /*1d10*/  LEA.HI.X.SX32 R126, R50, R77.reuse, 0x1, P3 ;  /* 0x0000004d327e7211 */ /* 0x082fe200018f0eff */
[----:B------:R0:W-:Y:S02]  /*1d20*/  STL [R1+0x3c], R123 ;  /* 0x00003c7b01007387 */ /* 0x0001e40000100800 */
[C---:B------:R-:W-:Y:S01]  /*1d30*/  IMAD R88, R97.reuse, 0x2, R86 ;  /* 0x0000000261587824 */ /* 0x040fe200078e0256 */
[-C--:B--2---:R-:W-:Y:S01]  /*1d40*/  LEA.HI.X.SX32 R124, R52, R77.reuse, 0x1, P4 ;  /* 0x0000004d347c7211 */ /* 0x084fe200020f0eff */
[----:B------:R1:W-:Y:S02]  /*1d50*/  STL [R1+0x44], R126 ;  /* 0x0000447e01007387 */ /* 0x0003e40000100800 */
[C---:B------:R-:W-:Y:S02]  /*1d60*/  IMAD R90, R97.reuse, 0x2, R88 ;  /* 0x00000002615a7824 */ /* 0x040fe400078e0258 */
[----:B------:R2:W-:Y:S01]  /*1d70*/  STL [R1+0x4c], R124 ;  /* 0x00004c7c01007387 */ /* 0x0005e20000100800 */
[----:B0-----:R-:W-:Y:S01]  /*1d80*/  LEA.HI.X.SX32 R123, R54, R77, 0x1, P5 ;  /* 0x0000004d367b7211 */ /* 0x001fe200028f0eff */
        /* <DEDUP_REMOVED lines=9> */
[----:B0-----:R-:W-:-:S03]  /*1e20*/  IADD3 R123, P4, R60, R75, RZ ;  /* 0x0000004b3c7b7210 */ /* 0x001fc60007f9e0ff */
[C---:B------:R-:W-:Y:S01]  /*1e30*/  IMAD R100, R97.reuse, 0x2, R98 ;  /* 0x0000000261647824 */ /* 0x040fe200078e0262 */
[----:B-1----:R-:W-:Y:S01]  /*1e40*/  IADD3 R126, P5, R62, R75, RZ ;  /* 0x0000004b3e7e7210 */ /* 0x002fe20007fbe0ff */
[----:B------:R0:W-:Y:S02]  /*1e50*/  STL [R1+0x70], R123 ;  /* 0x0000707b01007387 */ /* 0x0001e40000100800 */
[----:B------:R-:W-:Y:S01]  /*1e60*/  IMAD R53, R97, 0x2, R100 ;  /* 0x0000000261357824 */ /* 0x000fe200078e0264 */
[-C--:B--2---:R-:W-:Y:S01]  /*1e70*/  LEA.HI.X.SX32 R124, R56, R77.reuse, 0x1, P2 ;  /* 0x0000004d387c7211 */ /* 0x084fe200010f0eff */
[----:B------:R1:W-:Y:S04]  /*1e80*/  STL [R1+0x78], R126 ;  /* 0x0000787e01007387 */ /* 0x0003e80000100800 */
[----:B------:R2:W-:Y:S01]  /*1e90*/  STL [R1+0x5c], R124 ;  /* 0x00005c7c01007387 */ /* 0x0005e20000100800 */
[----:B0-----:R-:W-:-:S02]  /*1ea0*/  LEA.HI.X.SX32 R123, R58, R77, 0x1, P3 ;  /* 0x0000004d3a7b7211 */ /* 0x001fc400018f0eff */
[----:B-1----:R-:W-:-:S03]  /*1eb0*/  LEA.HI.X.SX32 R126, R60, R77, 0x1, P4 ;  /* 0x0000004d3c7e7211 */ /* 0x002fc600020f0eff */
[----:B------:R0:W-:Y:S01]  /*1ec0*/  STL [R1+0x64], R123 ;  /* 0x0000647b01007387 */ /* 0x0001e20000100800 */
[----:B--2---:R-:W-:-:S03]  /*1ed0*/  LEA.HI.X.SX32 R124, R62, R77, 0x1, P5 ;  /* 0x0000004d3e7c7211 */ /* 0x004fc600028f0eff */
[----:B------:R1:W-:Y:S04]  /*1ee0*/  STL [R1+0x6c], R126 ;  /* 0x00006c7e01007387 */ /* 0x0003e80000100800 */
[----:B------:R2:W-:Y:S01]  /*1ef0*/  STL [R1+0x74], R124 ;  /* 0x0000747c01007387 */ /* 0x0005e20000100800 */
[-C--:B0-----:R-:W-:Y:S02]  /*1f00*/  IADD3 R123, P2, R64, R75.reuse, RZ ;  /* 0x0000004b407b7210 */ /* 0x081fe40007f5e0ff */
[----:B-1----:R-:W-:-:S03]  /*1f10*/  IADD3 R126, P3, R66, R75, RZ ;  /* 0x0000004b427e7210 */ /* 0x002fc60007f7e0ff */
[----:B------:R0:W-:Y:S01]  /*1f20*/  STL [R1+0x80], R123 ;  /* 0x0000807b01007387 */ /* 0x0001e20000100800 */
[----:B--2---:R-:W-:-:S03]  /*1f30*/  IADD3 R124, P4, R68, R75, RZ ;  /* 0x0000004b447c7210 */ /* 0x004fc60007f9e0ff */
[----:B------:R1:W-:Y:S04]  /*1f40*/  STL [R1+0x88], R126 ;  /* 0x0000887e01007387 */ /* 0x0003e80000100800 */
[----:B------:R2:W-:Y:S01]  /*1f50*/  STL [R1+0x90], R124 ;  /* 0x0000907c01007387 */ /* 0x0005e20000100800 */
[----:B0-----:R-:W-:Y:S02]  /*1f60*/  IADD3 R123, P5, R70, R75, RZ ;  /* 0x0000004b467b7210 */ /* 0x001fe40007fbe0ff */
[----:B-1----:R-:W-:-:S03]  /*1f70*/  LEA.HI.X.SX32 R126, R64, R77, 0x1, P2 ;  /* 0x0000004d407e7211 */ /* 0x002fc600010f0eff */
[----:B------:R0:W-:Y:S01]  /*1f80*/  STL [R1+0x98], R123 ;  /* 0x0000987b01007387 */ /* 0x0001e20000100800 */
[----:B--2---:R-:W-:-:S03]  /*1f90*/  LEA.HI.X.SX32 R124, R66, R77, 0x1, P3 ;  /* 0x0000004d427c7211 */ /* 0x004fc600018f0eff */
[----:B------:R1:W-:Y:S04]  /*1fa0*/  STL [R1+0x7c], R126 ;  /* 0x00007c7e01007387 */ /* 0x0003e80000100800 */
[----:B------:R2:W-:Y:S01]  /*1fb0*/  STL [R1+0x84], R124 ;  /* 0x0000847c01007387 */ /* 0x0005e20000100800 */
[-C--:B0-----:R-:W-:Y:S02]  /*1fc0*/  LEA.HI.X.SX32 R123, R68, R77.reuse, 0x1, P4 ;  /* 0x0000004d447b7211 */ /* 0x081fe400020f0eff */
[----:B-1----:R-:W-:-:S03]  /*1fd0*/  LEA.HI.X.SX32 R126, R70, R77, 0x1, P5 ;  /* 0x0000004d467e7211 */ /* 0x002fc600028f0eff */
[----:B------:R0:W-:Y:S01]  /*1fe0*/  STL [R1+0x8c], R123 ;  /* 0x00008c7b01007387 */ /* 0x0001e20000100800 */
[----:B--2---:R-:W-:-:S03]  /*1ff0*/  IADD3 R124, P2, R72, R75, RZ ;  /* 0x0000004b487c7210 */ /* 0x004fc60007f5e0ff */
        /* <DEDUP_REMOVED lines=8> */
[-C--:B0-----:R-:W-:Y:S02]  /*2080*/  LEA.HI.X.SX32 R123, R72, R77.reuse, 0x1, P2 ;  /* 0x0000004d487b7211 */ /* 0x081fe400010f0eff */
[----:B-1----:R-:W-:-:S03]  /*2090*/  LEA.HI.X.SX32 R126, R74, R77, 0x1, P3 ;  /* 0x0000004d4a7e7211 */ /* 0x002fc600018f0eff */
[----:B------:R0:W-:Y:S01]  /*20a0*/  STL [R1+0x9c], R123 ;  /* 0x00009c7b01007387 */ /* 0x0001e20000100800 */
[----:B--2---:R-:W-:-:S03]  /*20b0*/  LEA.HI.X.SX32 R124, R76, R77, 0x1, P4 ;  /* 0x0000004d4c7c7211 */ /* 0x004fc600020f0eff */
[----:B------:R1:W-:Y:S04]  /*20c0*/  STL [R1+0xa4], R126 ;  /* 0x0000a47e01007387 */ /* 0x0003e80000100800 */
[----:B------:R2:W-:Y:S01]  /*20d0*/  STL [R1+0xac], R124 ;  /* 0x0000ac7c01007387 */ /* 0x0005e20000100800 */
[----:B0-----:R-:W-:Y:S02]  /*20e0*/  LEA.HI.X.SX32 R123, R78, R77, 0x1, P5 ;  /* 0x0000004d4e7b7211 */ /* 0x001fe400028f0eff */
[----:B-1----:R-:W-:-:S03]  /*20f0*/  IADD3 R126, P2, R80, R75, RZ ;  /* 0x0000004b507e7210 */ /* 0x002fc60007f5e0ff */
[----:B------:R0:W-:Y:S01]  /*2100*/  STL [R1+0xb4], R123 ;  /* 0x0000b47b01007387 */ /* 0x0001e20000100800 */
[----:B--2---:R-:W-:-:S03]  /*2110*/  IADD3 R124, P3, R82, R75, RZ ;  /* 0x0000004b527c7210 */ /* 0x004fc60007f7e0ff */
[----:B------:R1:W-:Y:S04]  /*2120*/  STL [R1+0xc0], R126 ;  /* 0x0000c07e01007387 */ /* 0x0003e80000100800 */
[----:B------:R2:W-:Y:S01]  /*2130*/  STL [R1+0xc8], R124 ;  /* 0x0000c87c01007387 */ /* 0x0005e20000100800 */
[-C--:B0-----:R-:W-:Y:S02]  /*2140*/  IADD3 R123, P4, R84, R75.reuse, RZ ;  /* 0x0000004b547b7210 */ /* 0x081fe40007f9e0ff */
[----:B-1----:R-:W-:-:S03]  /*2150*/  IADD3 R126, P5, R86, R75, RZ ;  /* 0x0000004b567e7210 */ /* 0x002fc60007fbe0ff */
[----:B------:R0:W-:Y:S01]  /*2160*/  STL [R1+0xd0], R123 ;  /* 0x0000d07b01007387 */ /* 0x0001e20000100800 */
[----:B--2---:R-:W-:-:S03]  /*2170*/  LEA.HI.X.SX32 R124, R80, R77, 0x1, P2 ;  /* 0x0000004d507c7211 */ /* 0x004fc600010f0eff */
        /* <DEDUP_REMOVED lines=17> */
[----:B------:R-:W-:Y:S02]  /*2290*/  CS2R R88, SRZ ;  /* 0x0000000000587805 */ /* 0x000fe4000001ff00 */
[----:B--2---:R-:W-:Y:S01]  /*22a0*/  LEA.HI.X.SX32 R124, R90, R77, 0x1, P3 ;  /* 0x0000004d5a7c7211 */ /* 0x004fe200018f0eff */
[----:B------:R1:W-:Y:S01]  /*22b0*/  STL [R1+0xdc], R126 ;  /* 0x0000dc7e01007387 */ /* 0x0003e20000100800 */
[----:B------:R-:W-:-:S03]  /*22c0*/  CS2R R90, SRZ ;  /* 0x00000000005a7805 */ /* 0x000fc6000001ff00 */
[----:B------:R2:W-:Y:S01]  /*22d0*/  STL [R1+0xe4], R124 ;  /* 0x0000e47c01007387 */ /* 0x0005e20000100800 */
[-C--:B0-----:R-:W-:Y:S02]  /*22e0*/  LEA.HI.X.SX32 R123, R92, R77.reuse, 0x1, P4 ;  /* 0x0000004d5c7b7211 */ /* 0x081fe400020f0eff */
[----:B------:R-:W-:Y:S02]  /*22f0*/  CS2R R92, SRZ ;  /* 0x00000000005c7805 */ /* 0x000fe4000001ff00 */
[----:B-1----:R-:W-:Y:S01]  /*2300*/  LEA.HI.X.SX32 R126, R94, R77, 0x1, P5 ;  /* 0x0000004d5e7e7211 */ /* 0x002fe200028f0eff */
[----:B------:R0:W-:Y:S01]  /*2310*/  STL [R1+0xec], R123 ;  /* 0x0000ec7b01007387 */ /* 0x0001e20000100800 */
[----:B------:R-:W-:Y:S02]  /*2320*/  CS2R R94, SRZ ;  /* 0x00000000005e7805 */ /* 0x000fe4000001ff00 */
[-C--:B--2---:R-:W-:Y:S01]  /*2330*/  IADD3 R124, P2, R96, R75.reuse, RZ ;  /* 0x0000004b607c7210 */ /* 0x084fe20007f5e0ff */
[----:B------:R1:W-:Y:S04]  /*2340*/  STL [R1+0xf4], R126 ;  /* 0x0000f47e01007387 */ /* 0x0003e80000100800 */
[----:B------:R2:W-:Y:S01]  /*2350*/  STL [R1+0x100], R124 ;  /* 0x0001007c01007387 */ /* 0x0005e20000100800 */
[----:B0-----:R-:W-:-:S02]  /*2360*/  IADD3 R123, P3, R98, R75, RZ ;  /* 0x0000004b627b7210 */ /* 0x001fc40007f7e0ff */
[----:B-1----:R-:W-:-:S03]  /*2370*/  IADD3 R126, P4, R100, R75, RZ ;  /* 0x0000004b647e7210 */ /* 0x002fc60007f9e0ff */
[----:B------:R0:W-:Y:S01]  /*2380*/  STL [R1+0x308], R123 ;  /* 0x0003087b01007387 */ /* 0x0001e20000100800 */
[----:B--2---:R-:W-:-:S03]  /*2390*/  IADD3 R124, P5, R53, R75, RZ ;  /* 0x0000004b357c7210 */ /* 0x004fc60007fbe0ff */
[----:B------:R1:W-:Y:S04]  /*23a0*/  STL [R1+0x310], R126 ;  /* 0x0003107e01007387 */ /* 0x0003e80000100800 */
[----:B------:R2:W-:Y:S01]  /*23b0*/  STL [R1+0x318], R124 ;  /* 0x0003187c01007387 */ /* 0x0005e20000100800 */
[-C--:B0-----:R-:W-:Y:S02]  /*23c0*/  LEA.HI.X.SX32 R123, R96, R77.reuse, 0x1, P2 ;  /* 0x0000004d607b7211 */ /* 0x081fe400010f0eff */
[----:B------:R-:W-:Y:S02]  /*23d0*/  CS2R R96, SRZ ;  /* 0x0000000000607805 */ /* 0x000fe4000001ff00 */
[----:B-1----:R-:W-:Y:S01]  /*23e0*/  LEA.HI.X.SX32 R126, R98, R77, 0x1, P3 ;  /* 0x0000004d627e7211 */ /* 0x002fe200018f0eff */
[----:B------:R0:W-:Y:S01]  /*23f0*/  STL [R1+0xfc], R123 ;  /* 0x0000fc7b01007387 */ /* 0x0001e20000100800 */
[----:B------:R-:W-:-:S02]  /*2400*/  CS2R R98, SRZ ;  /* 0x0000000000627805 */ /* 0x000fc4000001ff00 */
[----:B--2---:R-:W-:Y:S01]  /*2410*/  LEA.HI.X.SX32 R124, R100, R77, 0x1, P4 ;  /* 0x0000004d647c7211 */ /* 0x004fe200020f0eff */
[----:B------:R1:W-:Y:S01]  /*2420*/  STL [R1+0x304], R126 ;  /* 0x0003047e01007387 */ /* 0x0003e20000100800 */
[----:B------:R-:W-:-:S03]  /*2430*/  CS2R R100, SRZ ;  /* 0x0000000000647805 */ /* 0x000fc6000001ff00 */
[----:B------:R2:W-:Y:S01]  /*2440*/  STL [R1+0x30c], R124 ;  /* 0x00030c7c01007387 */ /* 0x0005e20000100800 */
[----:B0-----:R-:W-:Y:S01]  /*2450*/  LEA.HI.X.SX32 R123, R53, R77, 0x1, P5 ;  /* 0x0000004d357b7211 */ /* 0x001fe200028f0eff */
[----:B------:R-:W-:Y:S01]  /*2460*/  IMAD R53, R30, 0x2, R29 ;  /* 0x000000021e357824 */ /* 0x000fe200078e021d */
        /* <DEDUP_REMOVED lines=8> */
[C---:B------:R-:W-:Y:S01]  /*24f0*/  IMAD R55, R30.reuse, 0x2, R53 ;  /* 0x000000021e377824 */ /* 0x040fe200078e0235 */
[----:B--2---:R-:W-:Y:S02]  /*2500*/  LEA.HI.X.SX32 R124, R57, R24, 0x1, P1 ;  /* 0x00000018397c7211 */ /* 0x004fe400008f0eff */
[----:B------:R1:W-:Y:S01]  /*2510*/  STL [R1+0x104], R126 ;  /* 0x0001047e01007387 */ /* 0x0003e20000100800 */
[----:B------:R-:W-:-:S03]  /*2520*/  IMAD R57, R30, 0x2, R55 ;  /* 0x000000021e397824 */ /* 0x000fc600078e0237 */
        /* <DEDUP_REMOVED lines=67> */
[----:B------:R1:W-:Y:S01]  /*2960*/  STL [R1+0x17c], R126 ;  /* 0x00017c7e01007387 */ /* 0x0003e20000100800 */
[----:B------:R-:W-:-:S03]  /*2970*/  IMAD R37, R30, 0x2, R45 ;  /* 0x000000021e257824 */ /* 0x000fc600078e022d */
[----:B------:R2:W-:Y:S01]  /*2980*/  STL [R1+0x184], R124 ;  /* 0x0001847c01007387 */ /* 0x0005e20000100800 */
[----:B------:R-:W-:Y:S01]  /*2990*/  IMAD R39, R30, 0x2, R37 ;  /* 0x000000021e277824 */ /* 0x000fe200078e0225 */
        /* <DEDUP_REMOVED lines=37> */
[----:B0-----:R-:W-:Y:S02]  /*2bf0*/  IADD3 R123, P2, R57, R28, RZ ;  /* 0x0000001c397b7210 */ /* 0x001fe40007f5e0ff */
[----:B-1----:R-:W-:-:S03]  /*2c00*/  LEA.HI.X.SX32 R126, R53, R24, 0x1, P0 ;  /* 0x00000018357e7211 */ /* 0x002fc600000f0eff */
[----:B------:R0:W-:Y:S01]  /*2c10*/  STL [R1+0x1d8], R123 ;  /* 0x0001d87b01007387 */ /* 0x0001e20000100800 */
[----:B------:R-:W-:Y:S01]  /*2c20*/  IMAD R53, R30, 0x2, R47 ;  /* 0x000000021e357824 */ /* 0x000fe200078e022f */
[-C--:B--2---:R-:W-:Y:S02]  /*2c30*/  LEA.HI.X.SX32 R124, R55, R24.reuse, 0x1, P1 ;  /* 0x00000018377c7211 */ /* 0x084fe400008f0eff */
        /* <DEDUP_REMOVED lines=81> */
[-C--:B-1----:R-:W-:Y:S01]  /*3150*/  LEA.HI.X.SX32 R126, R41, R24.reuse, 0x1, P0 ;  /* 0x00000018297e7211 */ /* 0x082fe200000f0eff */
[----:B------:R0:W-:Y:S02]  /*3160*/  STL [R1+0x268], R123 ;  /* 0x0002687b01007387 */ /* 0x0001e40000100800 */
[----:B------:R-:W-:Y:S01]  /*3170*/  IMAD R32, R30, 0x2, R25 ;  /* 0x000000021e207824 */ /* 0x000fe200078e0219 */
[-C--:B--2---:R-:W-:Y:S01]  /*3180*/  LEA.HI.X.SX32 R124, R47, R24.reuse, 0x1, P1 ;  /* 0x000000182f7c7211 */ /* 0x084fe200008f0eff */
[----:B------:R1:W-:Y:S04]  /*3190*/  STL [R1+0x254], R126 ;  /* 0x0002547e01007387 */ /* 0x0003e80000100800 */
[----:B------:R2:W-:Y:S01]  /*31a0*/  STL [R1+0x25c], R124 ;  /* 0x00025c7c01007387 */ /* 0x0005e20000100800 */
[----:B0-----:R-:W-:-:S02]  /*31b0*/  LEA.HI.X.SX32 R123, R53, R24, 0x1, P2 ;  /* 0x00000018357b7211 */ /* 0x001fc400010f0eff */
        /* <DEDUP_REMOVED lines=55> */
[----:B------:R-:W-:Y:S01]  /*3530*/  IMAD R30, R30, 0x2, R25 ;  /* 0x000000021e1e7824 */ /* 0x000fe200078e0219 */
[-C--:B--2---:R-:W-:Y:S02]  /*3540*/  IADD3 R124, P1, R31, R28.reuse, RZ ;  /* 0x0000001c1f7c7210 */ /* 0x084fe40007f3e0ff */
        /* <DEDUP_REMOVED lines=11> */
[----:B--2---:R-:W-:-:S05]  /*3600*/  IADD3 R124, P0, R27, R28, RZ ;  /* 0x0000001c1b7c7210 */ /* 0x004fca0007f1e0ff */
[----:B------:R1:W-:Y:S01]  /*3610*/  STL [R1+0x2e8], R124 ;  /* 0x0002e87c01007387 */ /* 0x0003e20000100800 */
[----:B0-----:R-:W-:-:S05]  /*3620*/  IADD3 R123, P1, R26, R28, RZ ;  /* 0x0000001c1a7b7210 */ /* 0x001fca0007f3e0ff */
[----:B------:R0:W-:Y:S01]  /*3630*/  STL [R1+0x2f0], R123 ;  /* 0x0002f07b01007387 */ /* 0x0001e20000100800 */
[----:B-1----:R-:W-:-:S03]  /*3640*/  IADD3 R124, P3, R30, R28, RZ ;  /* 0x0000001c1e7c7210 */ /* 0x002fc60007f7e0ff */
[----:B------:R1:W-:Y:S04]  /*3650*/  STL [R1+0x2f8], R126 ;  /* 0x0002f87e01007387 */ /* 0x0003e80000100800 */
[----:B------:R2:W-:Y:S01]  /*3660*/  STL [R1+0x300], R124 ;  /* 0x0003007c01007387 */ /* 0x0005e20000100800 */
[-C--:B0-----:R-:W-:Y:S02]  /*3670*/  LEA.HI.X.SX32 R123, R27, R24.reuse, 0x1, P0 ;  /* 0x000000181b7b7211 */ /* 0x081fe400000f0eff */
[----:B------:R-:W-:Y:S01]  /*3680*/  LOP3.LUT P0, RZ, R125, 0x1, RZ, 0xc0, !PT ;  /* 0x000000017dff7812 */ /* 0x000fe2000780c0ff */
[----:B------:R-:W-:Y:S01]  /*3690*/  IMAD.MOV.U32 R125, RZ, RZ, -0x800000 ;  /* 0xff800000ff7d7424 */ /* 0x000fe200078e00ff */
[-C--:B-1----:R-:W-:Y:S01]  /*36a0*/  LEA.HI.X.SX32 R126, R26, R24.reuse, 0x1, P1 ;  /* 0x000000181a7e7211 */ /* 0x082fe200008f0eff */
[----:B------:R0:W-:Y:S01]  /*36b0*/  STL [R1+0x2e4], R123 ;  /* 0x0002e47b01007387 */ /* 0x0001e20000100800 */
[----:B--2---:R-:W-:-:S03]  /*36c0*/  LEA.HI.X.SX32 R124, R25, R24, 0x1, P2 ;  /* 0x00000018197c7211 */ /* 0x004fc600010f0eff */
[----:B------:R-:W-:Y:S04]  /*36d0*/  STL [R1+0x2ec], R126 ;  /* 0x0002ec7e01007387 */ /* 0x000fe80000100800 */
[----:B------:R1:W-:Y:S01]  /*36e0*/  STL [R1+0x2f4], R124 ;  /* 0x0002f47c01007387 */ /* 0x0003e20000100800 */
[----:B0-----:R-:W-:-:S05]  /*36f0*/  LEA.HI.X.SX32 R123, R30, R24, 0x1, P3 ;  /* 0x000000181e7b7211 */ /* 0x001fca00018f0eff */
[----:B------:R0:W-:Y:S01]  /*3700*/  STL [R1+0x2fc], R123 ;  /* 0x0002fc7b01007387 */ /* 0x0001e20000100800 */
[----:B-1----:R-:W-:Y:S02]  /*3710*/  IMAD.MOV.U32 R124, RZ, RZ, 0x3f800000 ;  /* 0x3f800000ff7c7424 */ /* 0x002fe400078e00ff */
[----:B0-----:R-:W-:-:S07]  /*3720*/  IMAD.MOV.U32 R123, RZ, RZ, 0x3f800000 ;  /* 0x3f800000ff7b7424 */ /* 0x001fce00078e00ff */
.L_x_1:
[----:B------:R-:W2:Y:S01]  /*3730*/  LDL R126, [R1] ;  /* 0x00000000017e7983 */ /* 0x000ea20000100800 */
[----:B------:R-:W-:Y:S02]  /*3740*/  USHF.R.S32.HI UR7, URZ, 0x1f, UR6 ;  /* 0x0000001f3f077899 */ /* 0x000fe40008011406 */
[----:B------:R-:W-:Y:S02]  /*3750*/  IADD3 R38, P1, R2, UR6, RZ ;  /* 0x0000000602267c10 */ /* 0x000fe4000ff3e0ff */
[----:B------:R-:W-:Y:S01]  /*3760*/  IADD3 R28, P2, R3, UR6, RZ ;  /* 0x00000006031c7c10 */ /* 0x000fe2000ff5e0ff */
[----:B------:R-:W3:Y:S01]  /*3770*/  LDL R133, [R1+0x8] ;  /* 0x0000080001857983 */ /* 0x000ee20000100800 */
[----:B------:R-:W-:Y:S02]  /*3780*/  IADD3.X R39, R5, UR7, RZ, P1, !PT ;  /* 0x0000000705277c10 */ /* 0x000fe40008ffe4ff */
[----:B------:R-:W-:Y:S01]  /*3790*/  IADD3 R26, P1, R4, UR6, RZ ;  /* 0x00000006041a7c10 */ /* 0x000fe2000ff3e0ff */
[----:B------:R-:W4:Y:S01]  /*37a0*/  LDL R132, [R1+0x10] ;  /* 0x0000100001847983 */ /* 0x000f220000100800 */
[----:B------:R-:W-:-:S02]  /*37b0*/  IADD3.X R29, R6, UR7, RZ, P2, !PT ;  /* 0x00000007061d7c10 */ /* 0x000fc400097fe4ff */
[----:B------:R-:W-:Y:S01]  /*37c0*/  IADD3.X R27, R7, UR7, RZ, P1, !PT ;  /* 0x00000007071b7c10 */ /* 0x000fe20008ffe4ff */
[----:B------:R-:W5:Y:S01]  /*37d0*/  LDG.E.U8 R38, desc[UR44][R38.64] ;  /* 0x0000002c26267981 */ /* 0x000f62000c1e1100 */
[----:B------:R-:W-:Y:S02]  /*37e0*/  IADD3 R24, P2, R8, UR6, RZ ;  /* 0x0000000608187c10 */ /* 0x000fe4000ff5e0ff */
[----:B------:R-:W-:Y:S01]  /*37f0*/  IADD3 R30, P1, R9, UR6, RZ ;  /* 0x00000006091e7c10 */ /* 0x000fe2000ff3e0ff */
[----:B------:R-:W5:Y:S01]  /*3800*/  LDG.E.U8 R28, desc[UR44][R28.64] ;  /* 0x0000002c1c1c7981 */ /* 0x000f62000c1e1100 */
[----:B------:R-:W-:Y:S02]  /*3810*/  IADD3.X R25, R11, UR7, RZ, P2, !PT ;  /* 0x000000070b197c10 */ /* 0x000fe400097fe4ff */
[----:B------:R-:W-:Y:S01]  /*3820*/  IADD3.X R31, R12, UR7, RZ, P1, !PT ;  /* 0x000000070c1f7c10 */ /* 0x000fe20008ffe4ff */
[----:B------:R-:W5:Y:S01]  /*3830*/  LDG.E.U8 R26, desc[UR44][R26.64] ;  /* 0x0000002c1a1a7981 */ /* 0x000f62000c1e1100 */
[----:B------:R-:W-:-:S02]  /*3840*/  IADD3 R34, P2, R10, UR6, RZ ;  /* 0x000000060a227c10 */ /* 0x000fc4000ff5e0ff */
[----:B------:R-:W-:Y:S01]  /*3850*/  IADD3 R32, P1, R14, UR6, RZ ;  /* 0x000000060e207c10 */ /* 0x000fe2000ff3e0ff */
[----:B------:R0:W5:Y:S01]  /*3860*/  LDG.E.U8 R39, desc[UR44][R30.64] ;  /* 0x0000002c1e277981 */ /* 0x000162000c1e1100 */
[----:B------:R-:W-:Y:S02]  /*3870*/  IADD3.X R35, R13, UR7, RZ, P2, !PT ;  /* 0x000000070d237c10 */ /* 0x000fe400097fe4ff */
[----:B------:R-:W-:Y:S01]  /*3880*/  IADD3.X R33, R17, UR7, RZ, P1, !PT ;  /* 0x0000000711217c10 */ /* 0x000fe20008ffe4ff */
[----:B------:R-:W5:Y:S04]  /*3890*/  LDG.E.U8 R24, desc[UR44][R24.64] ;  /* 0x0000002c18187981 */ /* 0x000f68000c1e1100 */
[----:B------:R1:W5:Y:S01]  /*38a0*/  LDG.E.U8 R29, desc[UR44][R34.64] ;  /* 0x0000002c221d7981 */ /* 0x000362000c1e1100 */
[----:B0-----:R-:W-:-:S03]  /*38b0*/  IADD3 R30, P2, R15, UR6, RZ ;  /* 0x000000060f1e7c10 */ /* 0x001fc6000ff5e0ff */
[----:B------:R0:W5:Y:S01]  /*38c0*/  LDG.E.U8 R27, desc[UR44][R32.64] ;  /* 0x0000002c201b7981 */ /* 0x000162000c1e1100 */
[----:B------:R-:W-:-:S03]  /*38d0*/  IADD3.X R31, R18, UR7, RZ, P2, !PT ;  /* 0x00000007121f7c10 */ /* 0x000fc600097fe4ff */
[----:B------:R-:W5:Y:S01]  /*38e0*/  LDL R141, [R1+0x4] ;  /* 0x00000400018d7983 */ /* 0x000f620000100800 */
[----:B-1----:R-:W-:-:S03]  /*38f0*/  IADD3 R34, P1, R16, UR6, RZ ;  /* 0x0000000610227c10 */ /* 0x002fc6000ff3e0ff */
[----:B------:R1:W5:Y:S01]  /*3900*/  LDG.E.U8 R25, desc[UR44][R30.64] ;  /* 0x0000002c1e197981 */ /* 0x000362000c1e1100 */
[----:B------:R-:W-:Y:S02]  /*3910*/  IADD3.X R35, R19, UR7, RZ, P1, !PT ;  /* 0x0000000713237c10 */ /* 0x000fe40008ffe4ff */
[----:B0-----:R-:W-:Y:S01]  /*3920*/  IADD3 R32, P2, R20, UR6, RZ ;  /* 0x0000000614207c10 */ /* 0x001fe2000ff5e0ff */
[----:B------:R-:W5:Y:S04]  /*3930*/  LDL R131, [R1+0xc] ;  /* 0x00000c0001837983 */ /* 0x000f680000100800 */
[----:B------:R-:W5:Y:S01]  /*3940*/  LDL R136, [R1+0x18] ;  /* 0x0000180001887983 */ /* 0x000f620000100800 */
[----:B-1----:R-:W-:Y:S02]  /*3950*/  IADD3 R30, P1, R21, UR6, RZ ;  /* 0x00000006151e7c10 */ /* 0x002fe4000ff3e0ff */
[----:B------:R-:W-:Y:S01]  /*3960*/  IADD3.X R33, R23, UR7, RZ, P2, !PT ;  /* 0x0000000717217c10 */ /* 0x000fe200097fe4ff */
[----:B------:R0:W5:Y:S01]  /*3970*/  LDG.E.U8 R40, desc[UR44][R34.64] ;  /* 0x0000002c22287981 */ /* 0x000162000c1e1100 */
[----:B------:R-:W-:-:S03]  /*3980*/  IADD3.X R31, R120, UR7, RZ, P1, !PT ;  /* 0x00000007781f7c10 */ /* 0x000fc60008ffe4ff */
[----:B------:R1:W5:Y:S04]  /*3990*/  LDG.E.U8 R41, desc[UR44][R32.64] ;  /* 0x0000002c20297981 */ /* 0x000368000c1e1100 */
[----:B------:R1:W5:Y:S01]  /*39a0*/  LDG.E.U8 R42, desc[UR44][R30.64] ;  /* 0x0000002c1e2a7981 */ /* 0x000362000c1e1100 */
[----:B0-----:R-:W-:-:S03]  /*39b0*/  IADD3 R34, P2, R22, UR6, RZ ;  /* 0x0000000616227c10 */ /* 0x001fc6000ff5e0ff */
[----:B------:R-:W5:Y:S01]  /*39c0*/  LDL R130, [R1+0x14] ;  /* 0x0000140001827983 */ /* 0x000f620000100800 */
[----:B------:R-:W-:Y:S02]  /*39d0*/  IADD3.X R35, R121, UR7, RZ, P2, !PT ;  /* 0x0000000779237c10 */ /* 0x000fe400097fe4ff */
[----:B-1----:R-:W-:Y:S01]  /*39e0*/  IADD3 R32, P1, R219, UR6, RZ ;  /* 0x00000006db207c10 */ /* 0x002fe2000ff3e0ff */
[----:B------:R-:W5:Y:S01]  /*39f0*/  LDL R129, [R1+0x28] ;  /* 0x0000280001817983 */ /* 0x000f620000100800 */
[----:B------:R-:W-:Y:S02]  /*3a00*/  IADD3 R30, P2, R223, UR6, RZ ;  /* 0x00000006df1e7c10 */ /* 0x000fe4000ff5e0ff */
        /* <DEDUP_REMOVED lines=53> */
[----:B------:R-:W5:Y:S04]  /*3d60*/  LDL R147, [R1+0x308] ;  /* 0x0003080001937983 */ /* 0x000f680000100800 */
[----:B------:R-:W5:Y:S04]  /*3d70*/  LDL R146, [R1+0xe4] ;  /* 0x0000e40001927983 */ /* 0x000f680000100800 */
[----:B------:R-:W5:Y:S04]  /*3d80*/  LDL R145, [R1+0xb0] ;  /* 0x0000b00001917983 */ /* 0x000f680000100800 */
[----:B------:R-:W5:Y:S01]  /*3d90*/  LDL R144, [R1+0x304] ;  /* 0x0003040001907983 */ /* 0x000f620000100800 */
[----:B------:R-:W-:Y:S01]  /*3da0*/  UMOV UR38, UR46 ;  /* 0x0000002e00267c82 */ /* 0x000fe20008000000 */
[----:B------:R-:W-:Y:S01]  /*3db0*/  UMOV UR39, 0x40000040 ;  /* 0x4000004000277882 */ /* 0x000fe20000000000 */
[----:B------:R-:W-:Y:S01]  /*3dc0*/  UMOV UR20, UR36 ;  /* 0x0000002400147c82 */ /* 0x000fe20008000000 */
[----:B------:R-:W-:Y:S01]  /*3dd0*/  UMOV UR21, UR37 ;  /* 0x0000002500157c82 */ /* 0x000fe20008000000 */
[----:B------:R-:W5:Y:S04]  /*3de0*/  LDL R160, [R1+0x110] ;  /* 0x0001100001a07983 */ /* 0x000f680000100800 */
[----:B------:R-:W5:Y:S01]  /*3df0*/  LDL R159, [R1+0x10c] ;  /* 0x00010c00019f7983 */ /* 0x000f620000100800 */
[----:B------:R-:W-:Y:S01]  /*3e00*/  UMOV UR24, UR8 ;  /* 0x0000000800187c82 */ /* 0x000fe20008000000 */
[----:B------:R-:W-:-:S02]  /*3e10*/  UMOV UR25, UR9 ;  /* 0x0000000900197c82 */ /* 0x000fc40008000000 */
[----:B------:R-:W5:Y:S04]  /*3e20*/  LDL R166, [R1+0x128] ;  /* 0x0001280001a67983 */ /* 0x000f680000100800 */
        /* <DEDUP_REMOVED lines=8> */
[----:B------:R-:W5:Y:S01]  /*3eb0*/  LDL R158, [R1+0x160] ;  /* 0x00016000019e7983 */ /* 0x000f620000100800 */
[----:B------:R-:W-:Y:S01]  /*3ec0*/  UMOV UR28, UR12 ;  /* 0x0000000c001c7c82 */ /* 0x000fe20008000000 */
[----:B------:R-:W-:Y:S01]  /*3ed0*/  UMOV UR29, UR13 ;  /* 0x0000000d001d7c82 */ /* 0x000fe20008000000 */
[----:B------:R-:W-:Y:S01]  /*3ee0*/  UMOV UR32, UR16 ;  /* 0x0000001000207c82 */ /* 0x000fe20008000000 */
[----:B------:R-:W-:Y:S01]  /*3ef0*/  UMOV UR33, UR17 ;  /* 0x0000001100217c82 */ /* 0x000fe20008000000 */
[----:B------:R-:W-:Y:S01]  /*3f00*/  LOP3.LUT R186, R0, 0x8, RZ, 0xfc, !PT ;  /* 0x0000000800ba7812 */ /* 0x000fe200078efcff */
[----:B------:R3:W5:Y:S04]  /*3f10*/  LDG.E.U8 R58, desc[UR44][R34.64] ;  /* 0x0000002c223a7981 */ /* 0x000768000c1e1100 */
        /* <DEDUP_REMOVED lines=12> */
[----:B--2---:R-:W-:-:S03]  /*3fe0*/  IADD3 R30, P1, R126, UR6, RZ ;  /* 0x000000067e1e7c10 */ /* 0x004fc6000ff3e0ff */
[----:B------:R-:W2:Y:S04]  /*3ff0*/  LDL R175, [R1+0x1c4] ;  /* 0x0001c40001af7983 */ /* 0x000ea80000100800 */
[----:B------:R-:W2:Y:S01]  /*4000*/  LDL R126, [R1+0x2c] ;  /* 0x00002c00017e7983 */ /* 0x000ea20000100800 */
[----:B------:R-:W-:Y:S02]  /*4010*/  IADD3.X R33, R250, UR7, RZ, P2, !PT ;  /* 0x00000007fa217c10 */ /* 0x000fe400097fe4ff */
[----:B---3--:R-:W-:Y:S01]  /*4020*/  IADD3 R34, P2, R133, UR6, RZ ;  /* 0x0000000685227c10 */ /* 0x008fe2000ff5e0ff */
[----:B------:R-:W3:Y:S01]  /*4030*/  LDL R177, [R1+0x1cc] ;  /* 0x0001cc0001b17983 */ /* 0x000ee20000100800 */
[----:B------:R-:W-:-:S03]  /*4040*/  IADD3.X R31, R252, UR7, RZ, P1, !PT ;  /* 0x00000007fc1f7c10 */ /* 0x000fc60008ffe4ff */
[----:B------:R-:W3:Y:S04]  /*4050*/  LDL R133, [R1+0x34] ;  /* 0x0000340001857983 */ /* 0x000ee80000100800 */
[----:B------:R4:W3:Y:S04]  /*4060*/  LDG.E.U8 R59, desc[UR44][R32.64] ;  /* 0x0000002c203b7981 */ /* 0x0008e8000c1e1100 */
[----:B------:R0:W3:Y:S04]  /*4070*/  LDG.E.U8 R60, desc[UR44][R30.64] ;  /* 0x0000002c1e3c7981 */ /* 0x0000e8000c1e1100 */
[----:B------:R-:W3:Y:S01]  /*4080*/  LDL R179, [R1+0x1d4] ;  /* 0x0001d40001b37983 */ /* 0x000ee20000100800 */
[----:B----4-:R-:W-:-:S03]  /*4090*/  IADD3 R32, P1, R132, UR6, RZ ;  /* 0x0000000684207c10 */ /* 0x010fc6000ff3e0ff */
[----:B------:R-:W4:Y:S04]  /*40a0*/  LDL R132, [R1+0x3c] ;  /* 0x00003c0001847983 */ /* 0x000f280000100800 */
[----:B------:R-:W4:Y:S04]  /*40b0*/  LDL R178, [R1+0x1e0] ;  /* 0x0001e00001b27983 */ /* 0x000f280000100800 */
[----:B------:R-:W4:Y:S04]  /*40c0*/  LDL R181, [R1+0x1dc] ;  /* 0x0001dc0001b57983 */ /* 0x000f280000100800 */
[----:B------:R-:W4:Y:S01]  /*40d0*/  LDL R180, [R1+0x1e8] ;  /* 0x0001e80001b47983 */ /* 0x000f220000100800 */
[----:B-----5:R-:W-:-:S03]  /*40e0*/  IADD3.X R35, R141, UR7, RZ, P2, !PT ;  /* 0x000000078d237c10 */ /* 0x020fc600097fe4ff */
[----:B------:R-:W5:Y:S04]  /*40f0*/  LDL R141, [R1+0x80] ;  /* 0x00008000018d7983 */ /* 0x000f680000100800 */
[----:B------:R-:W5:Y:S01]  /*4100*/  LDG.E.U8 R61, desc[UR44][R34.64] ;  /* 0x0000002c223d7981 */ /* 0x000f62000c1e1100 */
[----:B------:R-:W-:-:S03]  /*4110*/  IADD3.X R33, R131, UR7, RZ, P1, !PT ;  /* 0x0000000783217c10 */ /* 0x000fc60008ffe4ff */
[----:B------:R-:W5:Y:S01]  /*4120*/  LDL R131, [R1+0x44] ;  /* 0x0000440001837983 */ /* 0x000f620000100800 */
[----:B0-----:R-:W-:-:S03]  /*4130*/  IADD3 R30, P2, R136, UR6, RZ ;  /* 0x00000006881e7c10 */ /* 0x001fc6000ff5e0ff */
[----:B------:R-:W5:Y:S04]  /*4140*/  LDL R136, [R1+0x50] ;  /* 0x0000500001887983 */ /* 0x000f680000100800 */
[----:B------:R0:W5:Y:S04]  /*4150*/  LDG.E.U8 R62, desc[UR44][R32.64] ;  /* 0x0000002c203e7981 */ /* 0x000168000c1e1100 */
[----:B------:R-:W5:Y:S04]  /*4160*/  LDL R183, [R1+0x1e4] ;  /* 0x0001e40001b77983 */ /* 0x000f680000100800 */
[----:B------:R-:W5:Y:S01]  /*4170*/  LDL R182, [R1+0x1f0] ;  /* 0x0001f00001b67983 */ /* 0x000f620000100800 */
[----:B------:R-:W-:-:S03]  /*4180*/  IADD3.X R31, R130, UR7, RZ, P2, !PT ;  /* 0x00000007821f7c10 */ /* 0x000fc600097fe4ff */
[----:B------:R-:W5:Y:S01]  /*4190*/  LDL R130, [R1+0x58] ;  /* 0x0000580001827983 */ /* 0x000f620000100800 */
[----:B0-----:R-:W-:-:S03]  /*41a0*/  IADD3 R32, P2, R129, UR6, RZ ;  /* 0x0000000681207c10 */ /* 0x001fc6000ff5e0ff */
[----:B------:R0:W5:Y:S04]  /*41b0*/  LDG.E.U8 R63, desc[UR44][R30.64] ;  /* 0x0000002c1e3f7981 */ /* 0x000168000c1e1100 */
[----:B------:R-:W5:Y:S04]  /*41c0*/  LDL R129, [R1+0x4c] ;  /* 0x00004c0001817983 */ /* 0x000f680000100800 */
[----:B------:R-:W5:Y:S04]  /*41d0*/  LDL R187, [R1+0x1ec] ;  /* 0x0001ec0001bb7983 */ /* 0x000f680000100800 */
[----:B------:R-:W5:Y:S01]  /*41e0*/  LDL R184, [R1+0x1f8] ;  /* 0x0001f80001b87983 */ /* 0x000f620000100800 */
[----:B------:R-:W-:-:S03]  /*41f0*/  IADD3 R34, P1, R140, UR6, RZ ;  /* 0x000000068c227c10 */ /* 0x000fc6000ff3e0ff */
[----:B------:R-:W5:Y:S01]  /*4200*/  LDL R211, [R1+0x1f4] ;  /* 0x0001f40001d37983 */ /* 0x000f620000100800 */
[----:B------:R-:W-:-:S03]  /*4210*/  IADD3.X R35, R135, UR7, RZ, P1, !PT ;  /* 0x0000000787237c10 */ /* 0x000fc60008ffe4ff */
[----:B------:R-:W5:Y:S04]  /*4220*/  LDL R140, [R1+0x88] ;  /* 0x00008800018c7983 */ /* 0x000f680000100800 */
[----:B------:R-:W5:Y:S04]  /*4230*/  LDL R135, [R1+0x60] ;  /* 0x0000600001877983 */ /* 0x000f680000100800 */
[----:B------:R1:W5:Y:S04]  /*4240*/  LDG.E.U8 R64, desc[UR44][R34.64] ;  /* 0x0000002c22407981 */ /* 0x000368000c1e1100 */
[----:B------:R-:W5:Y:S01]  /*4250*/  LDL R208, [R1+0x200] ;  /* 0x0002000001d07983 */ /* 0x000f620000100800 */
[----:B0-----:R-:W-:-:S03]  /*4260*/  IADD3 R30, P1, R127, UR6, RZ ;  /* 0x000000067f1e7c10 */ /* 0x001fc6000ff3e0ff */
        /* <DEDUP_REMOVED lines=11> */
[----:B--2---:R-:W-:-:S03]  /*4320*/  IADD3.X R31, R126, UR7, RZ, P1, !PT ;  /* 0x000000077e1f7c10 */ /* 0x004fc60008ffe4ff */
[----:B------:R-:W2:Y:S01]  /*4330*/  LDL R126, [R1+0x5c] ;  /* 0x00005c00017e7983 */ /* 0x000ea20000100800 */
[----:B------:R-:W-:Y:S02]  /*4340*/  IADD3.X R33, R139, UR7, RZ, P2, !PT ;  /* 0x000000078b217c10 */ /* 0x000fe400097fe4ff */
[----:B-1----:R-:W-:Y:S01]  /*4350*/  IADD3 R34, P2, R134, UR6, RZ ;  /* 0x0000000686227c10 */ /* 0x002fe2000ff5e0ff */
[----:B------:R-:W2:Y:S03]  /*4360*/  LDG.E.U8 R66, desc[UR44][R30.64] ;  /* 0x0000002c1e427981 */ /* 0x000ea6000c1e1100 */
[----:B---3--:R-:W-:Y:S01]  /*4370*/  IADD3.X R35, R133, UR7, RZ, P2, !PT ;  /* 0x0000000785237c10 */ /* 0x008fe200097fe4ff */
[----:B------:R0:W3:Y:S04]  /*4380*/  LDG.E.U8 R65, desc[UR44][R32.64] ;  /* 0x0000002c20417981 */ /* 0x0000e8000c1e1100 */
[----:B------:R-:W3:Y:S04]  /*4390*/  LDL R134, [R1+0x68] ;  /* 0x0000680001867983 */ /* 0x000ee80000100800 */
[----:B------:R-:W3:Y:S01]  /*43a0*/  LDL R133, [R1+0x70] ;  /* 0x0000700001857983 */ /* 0x000ee20000100800 */
[----:B0-----:R-:W-:-:S02]  /*43b0*/  IADD3 R32, P1, R138, UR6, RZ ;  /* 0x000000068a207c10 */ /* 0x001fc4000ff3e0ff */
[----:B------:R-:W-:Y:S01]  /*43c0*/  IADD3 R30, P2, R137, UR6, RZ ;  /* 0x00000006891e7c10 */ /* 0x000fe2000ff5e0ff */
[----:B------:R0:W3:Y:S01]  /*43d0*/  LDG.E.U8 R67, desc[UR44][R34.64] ;  /* 0x0000002c22437981 */ /* 0x0000e2000c1e1100 */
[----:B----4-:R-:W-:-:S03]  /*43e0*/  IADD3.X R33, R132, UR7, RZ, P1, !PT ;  /* 0x0000000784217c10 */ /* 0x010fc60008ffe4ff */
[----:B------:R-:W4:Y:S04]  /*43f0*/  LDL R132, [R1+0x6c] ;  /* 0x00006c0001847983 */ /* 0x000f280000100800 */
[----:B------:R1:W4:Y:S04]  /*4400*/  LDG.E.U8 R68, desc[UR44][R32.64] ;  /* 0x0000002c20447981 */ /* 0x000328000c1e1100 */
[----:B------:R-:W4:Y:S04]  /*4410*/  LDL R139, [R1+0x7c] ;  /* 0x00007c00018b7983 */ /* 0x000f280000100800 */
[----:B------:R-:W4:Y:S04]  /*4420*/  LDL R137, [R1+0x9c] ;  /* 0x00009c0001897983 */ /* 0x000f280000100800 */
[----:B------:R-:W4:Y:S01]  /*4430*/  LDL R138, [R1+0xc0] ;  /* 0x0000c000018a7983 */ /* 0x000f220000100800 */
[----:B-----5:R-:W-:-:S03]  /*4440*/  IADD3.X R31, R131, UR7, RZ, P2, !PT ;  /* 0x00000007831f7c10 */ /* 0x020fc600097fe4ff */
[----:B------:R-:W5:Y:S01]  /*4450*/  LDL R131, [R1+0x74] ;  /* 0x0000740001837983 */ /* 0x000f620000100800 */
[----:B0-----:R-:W-:-:S03]  /*4460*/  IADD3 R34, P1, R136, UR6, RZ ;  /* 0x0000000688227c10 */ /* 0x001fc6000ff3e0ff */
[----:B------:R0:W5:Y:S04]  /*4470*/  LDG.E.U8 R69, desc[UR44][R30.64] ;  /* 0x0000002c1e457981 */ /* 0x000168000c1e1100 */
[----:B------:R-:W5:Y:S01]  /*4480*/  LDL R136, [R1+0xe0] ;  /* 0x0000e00001887983 */ /* 0x000f620000100800 */
[----:B-1----:R-:W-:-:S03]  /*4490*/  IADD3 R32, P2, R130, UR6, RZ ;  /* 0x0000000682207c10 */ /* 0x002fc6000ff5e0ff */
[----:B------:R-:W5:Y:S01]  /*44a0*/  LDL R130, [R1+0xa0] ;  /* 0x0000a00001827983 */ /* 0x000f620000100800 */
[----:B------:R-:W-:-:S03]  /*44b0*/  IADD3.X R35, R129, UR7, RZ, P1, !PT ;  /* 0x0000000781237c10 */ /* 0x000fc60008ffe4ff */
[----:B------:R-:W5:Y:S04]  /*44c0*/  LDL R129, [R1+0x84] ;  /* 0x0000840001817983 */ /* 0x000f680000100800 */
[----:B------:R3:W5:Y:S01]  /*44d0*/  LDG.E.U8 R70, desc[UR44][R34.64] ;  /* 0x0000002c22467981 */ /* 0x000762000c1e1100 */
[----:B0-----:R-:W-:-:S03]  /*44e0*/  IADD3 R30, P1, R135, UR6, RZ ;  /* 0x00000006871e7c10 */ /* 0x001fc6000ff3e0ff */
[----:B------:R-:W5:Y:S01]  /*44f0*/  LDL R135, [R1+0x100] ;  /* 0x0001000001877983 */ /* 0x000f620000100800 */
[----:B------:R-:W-:-:S03]  /*4500*/  IADD3.X R33, R127, UR7, RZ, P2, !PT ;  /* 0x000000077f217c10 */ /* 0x000fc600097fe4ff */
[----:B------:R-:W5:Y:S04]  /*4510*/  LDL R127, [R1+0xbc] ;  /* 0x0000bc00017f7983 */ /* 0x000f680000100800 */
[----:B------:R0:W5:Y:S01]  /*4520*/  LDG.E.U8 R71, desc[UR44][R32.64] ;  /* 0x0000002c20477981 */ /* 0x000162000c1e1100 */
[----:B--2---:R-:W-:-:S03]  /*4530*/  IADD3.X R31, R126, UR7, RZ, P1, !PT ;  /* 0x000000077e1f7c10 */ /* 0x004fc60008ffe4ff */
[----:B------:R-:W2:Y:S04]  /*4540*/  LDL R126, [R1+0xdc] ;  /* 0x0000dc00017e7983 */ /* 0x000ea80000100800 */
[----:B------:R1:W2:Y:S01]  /*4550*/  LDG.E.U8 R72, desc[UR44][R30.64] ;  /* 0x0000002c1e487981 */ /* 0x0002a2000c1e1100 */
[----:B---3--:R-:W-:-:S03]  /*4560*/  IADD3 R34, P2, R134, UR6, RZ ;  /* 0x0000000686227c10 */ /* 0x008fc6000ff5e0ff */
[----:B------:R-:W3:Y:S01]  /*4570*/  LDL R134, [R1+0x90] ;  /* 0x0000900001867983 */ /* 0x000ee20000100800 */
[----:B0-----:R-:W-:Y:S02]  /*4580*/  IADD3 R32, P1, R133, UR6, RZ ;  /* 0x0000000685207c10 */ /* 0x001fe4000ff3e0ff */
[----:B------:R-:W-:Y:S01]  /*4590*/  IADD3.X R35, R143, UR7, RZ, P2, !PT ;  /* 0x000000078f237c10 */ /* 0x000fe200097fe4ff */
[----:B------:R-:W3:Y:S01]  /*45a0*/  LDL R133, [R1+0xfc] ;  /* 0x0000fc0001857983 */ /* 0x000ee20000100800 */
[----:B-1----:R-:W-:-:S03]  /*45b0*/  IADD3 R30, P2, R142, UR6, RZ ;  /* 0x000000068e1e7c10 */ /* 0x002fc6000ff5e0ff */
[----:B------:R0:W3:Y:S01]  /*45c0*/  LDG.E.U8 R73, desc[UR44][R34.64] ;  /* 0x0000002c22497981 */ /* 0x0000e2000c1e1100 */
[----:B----4-:R-:W-:-:S03]  /*45d0*/  IADD3.X R33, R132, UR7, RZ, P1, !PT ;  /* 0x0000000784217c10 */ /* 0x010fc60008ffe4ff */
[----:B------:R-:W4:Y:S04]  /*45e0*/  LDL R132, [R1+0xa8] ;  /* 0x0000a80001847983 */ /* 0x000f280000100800 */
[----:B------:R1:W4:Y:S01]  /*45f0*/  LDG.E.U8 R74, desc[UR44][R32.64] ;  /* 0x0000002c204a7981 */ /* 0x000322000c1e1100 */
[----:B0-----:R-:W-:-:S03]  /*4600*/  IADD3 R34, P1, R141, UR6, RZ ;  /* 0x000000068d227c10 */ /* 0x001fc6000ff3e0ff */
[----:B------:R-:W4:Y:S01]  /*4610*/  LDL R142, [R1+0xac] ;  /* 0x0000ac00018e7983 */ /* 0x000f220000100800 */
[----:B------:R-:W-:-:S03]  /*4620*/  IADD3.X R35, R139, UR7, RZ, P1, !PT ;  /* 0x000000078b237c10 */ /* 0x000fc60008ffe4ff */
[----:B------:R-:W4:Y:S04]  /*4630*/  LDL R143, [R1+0xd0] ;  /* 0x0000d000018f7983 */ /* 0x000f280000100800 */
[----:B------:R-:W4:Y:S04]  /*4640*/  LDG.E.U8 R76, desc[UR44][R34.64] ;  /* 0x0000002c224c7981 */ /* 0x000f28000c1e1100 */
[----:B------:R-:W4:Y:S01]  /*4650*/  LDL R141, [R1+0xf0] ;  /* 0x0000f000018d7983 */ /* 0x000f220000100800 */
[----:B-----5:R-:W-:Y:S02]  /*4660*/  IADD3.X R31, R131, UR7, RZ, P2, !PT ;  /* 0x00000007831f7c10 */ /* 0x020fe400097fe4ff */
[----:B-1----:R-:W-:Y:S01]  /*4670*/  IADD3 R32, P2, R140, UR6, RZ ;  /* 0x000000068c207c10 */ /* 0x002fe2000ff5e0ff */
[----:B------:R-:W5:Y:S04]  /*4680*/  LDL R131, [R1+0x8c] ;  /* 0x00008c0001837983 */ /* 0x000f680000100800 */
[----:B------:R0:W5:Y:S04]  /*4690*/  LDG.E.U8 R75, desc[UR44][R30.64] ;  /* 0x0000002c1e4b7981 */ /* 0x000168000c1e1100 */
[----:B------:R-:W5:Y:S04]  /*46a0*/  LDL R140, [R1+0xcc] ;  /* 0x0000cc00018c7983 */ /* 0x000f680000100800 */
[----:B------:R-:W5:Y:S01]  /*46b0*/  LDL R139, [R1+0x310] ;  /* 0x00031000018b7983 */ /* 0x000f620000100800 */
[----:B0-----:R-:W-:-:S03]  /*46c0*/  IADD3 R30, P1, R130, UR6, RZ ;  /* 0x00000006821e7c10 */ /* 0x001fc6000ff3e0ff */
[----:B------:R-:W5:Y:S01]  /*46d0*/  LDL R130, [R1+0xc8] ;  /* 0x0000c80001827983 */ /* 0x000f620000100800 */
[----:B------:R-:W-:Y:S02]  /*46e0*/  IADD3.X R33, R129, UR7, RZ, P2, !PT ;  /* 0x0000000781217c10 */ /* 0x000fe400097fe4ff */
[----:B------:R-:W-:Y:S01]  /*46f0*/  IADD3.X R31, R137, UR7, RZ, P1, !PT ;  /* 0x00000007891f7c10 */ /* 0x000fe20008ffe4ff */
[----:B------:R-:W5:Y:S01]  /*4700*/  LDL R129, [R1+0xa4] ;  /* 0x0000a40001817983 */ /* 0x000f620000100800 */
[----:B------:R-:W-:-:S03]  /*4710*/  IADD3 R34, P2, R138, UR6, RZ ;  /* 0x000000068a227c10 */ /* 0x000fc6000ff5e0ff */
[----:B------:R0:W5:Y:S04]  /*4720*/  LDG.E.U8 R77, desc[UR44][R32.64] ;  /* 0x0000002c204d7981 */ /* 0x000168000c1e1100 */
[----:B------:R1:W5:Y:S04]  /*4730*/  LDG.E.U8 R78, desc[UR44][R30.64] ;  /* 0x0000002c1e4e7981 */ /* 0x000368000c1e1100 */
[----:B------:R-:W5:Y:S01]  /*4740*/  LDL R138, [R1+0x98] ;  /* 0x00009800018a7983 */ /* 0x000f620000100800 */
[----:B0-----:R-:W-:-:S03]  /*4750*/  IADD3 R32, P1, R136, UR6, RZ ;  /* 0x0000000688207c10 */ /* 0x001fc6000ff3e0ff */
[----:B------:R-:W5:Y:S04]  /*4760*/  LDL R137, [R1+0xb8] ;  /* 0x0000b80001897983 */ /* 0x000f680000100800 */
[----:B------:R-:W5:Y:S01]  /*4770*/  LDL R136, [R1+0xd8] ;  /* 0x0000d80001887983 */ /* 0x000f620000100800 */
[----:B------:R-:W-:-:S03]  /*4780*/  IADD3.X R35, R127, UR7, RZ, P2, !PT ;  /* 0x000000077f237c10 */ /* 0x000fc600097fe4ff */
[----:B------:R-:W5:Y:S04]  /*4790*/  LDL R127, [R1+0xe8] ;  /* 0x0000e800017f7983 */ /* 0x000f680000100800 */
[----:B------:R3:W5:Y:S01]  /*47a0*/  LDG.E.U8 R79, desc[UR44][R34.64] ;  /* 0x0000002c224f7981 */ /* 0x000762000c1e1100 */
[----:B--2---:R-:W-:-:S03]  /*47b0*/  IADD3.X R33, R126, UR7, RZ, P1, !PT ;  /* 0x000000077e217c10 */ /* 0x004fc60008ffe4ff */
[----:B------:R-:W2:Y:S01]  /*47c0*/  LDL R126, [R1+0xc4] ;  /* 0x0000c400017e7983 */ /* 0x000ea20000100800 */
[----:B-1----:R-:W-:-:S03]  /*47d0*/  IADD3 R30, P2, R135, UR6, RZ ;  /* 0x00000006871e7c10 */ /* 0x002fc6000ff5e0ff */
[----:B------:R4:W2:Y:S04]  /*47e0*/  LDG.E.U8 R80, desc[UR44][R32.64] ;  /* 0x0000002c20507981 */ /* 0x0008a8000c1e1100 */
[----:B------:R-:W2:Y:S01]  /*47f0*/  LDL R135, [R1+0xf8] ;  /* 0x0000f80001877983 */ /* 0x000ea20000100800 */
[----:B---3--:R-:W-:-:S03]  /*4800*/  IADD3 R34, P1, R134, UR6, RZ ;  /* 0x0000000686227c10 */ /* 0x008fc6000ff3e0ff */
[----:B------:R-:W3:Y:S01]  /*4810*/  LDL R134, [R1+0xb4] ;  /* 0x0000b40001867983 */ /* 0x000ee20000100800 */
[----:B------:R-:W-:-:S03]  /*4820*/  IADD3.X R31, R133, UR7, RZ, P2, !PT ;  /* 0x00000007851f7c10 */ /* 0x000fc600097fe4ff */
[----:B------:R-:W3:Y:S04]  /*4830*/  LDL R133, [R1+0x94] ;  /* 0x0000940001857983 */ /* 0x000ee80000100800 */
[----:B------:R0:W3:Y:S01]  /*4840*/  LDG.E.U8 R81, desc[UR44][R30.64] ;  /* 0x0000002c1e517981 */ /* 0x0000e2000c1e1100 */
[----:B----4-:R-:W-:-:S03]  /*4850*/  IADD3 R32, P2, R132, UR6, RZ ;  /* 0x0000000684207c10 */ /* 0x010fc6000ff5e0ff */
[----:B------:R-:W4:Y:S01]  /*4860*/  LDL R132, [R1+0x30c] ;  /* 0x00030c0001847983 */ /* 0x000f220000100800 */
[----:B-----5:R-:W-:-:S03]  /*4870*/  IADD3.X R35, R131, UR7, RZ, P1, !PT ;  /* 0x0000000783237c10 */ /* 0x020fc60008ffe4ff */
[----:B------:R-:W5:Y:S04]  /*4880*/  LDL R131, [R1+0xec] ;  /* 0x0000ec0001837983 */ /* 0x000f680000100800 */
[----:B------:R1:W3:Y:S01]  /*4890*/  LDG.E.U8 R82, desc[UR44][R34.64] ;  /* 0x0000002c22527981 */ /* 0x0002e2000c1e1100 */
[----:B0-----:R-:W-:-:S03]  /*48a0*/  IADD3 R30, P1, R130, UR6, RZ ;  /* 0x00000006821e7c10 */ /* 0x001fc6000ff3e0ff */
[----:B------:R-:W3:Y:S01]  /*48b0*/  LDL R130, [R1+0x318] ;  /* 0x0003180001827983 */ /* 0x000ee20000100800 */
[----:B------:R-:W-:-:S03]  /*48c0*/  IADD3.X R33, R129, UR7, RZ, P2, !PT ;  /* 0x0000000781217c10 */ /* 0x000fc600097fe4ff */
[----:B------:R-:W3:Y:S04]  /*48d0*/  LDL R129, [R1+0xd4] ;  /* 0x0000d40001817983 */ /* 0x000ee80000100800 */
[----:B------:R0:W3:Y:S01]  /*48e0*/  LDG.E.U8 R83, desc[UR44][R32.64] ;  /* 0x0000002c20537981 */ /* 0x0000e2000c1e1100 */
[----:B-1----:R-:W-:-:S03]  /*48f0*/  IADD3 R34, P2, R127, UR6, RZ ;  /* 0x000000067f227c10 */ /* 0x002fc6000ff5e0ff */
[----:B------:R-:W3:Y:S01]  /*4900*/  LDL R127, [R1+0xf4] ;  /* 0x0000f400017f7983 */ /* 0x000ee20000100800 */
[----:B--2---:R-:W-:-:S03]  /*4910*/  IADD3.X R31, R126, UR7, RZ, P1, !PT ;  /* 0x000000077e1f7c10 */ /* 0x004fc60008ffe4ff */
[----:B------:R-:W2:Y:S01]  /*4920*/  LDL R126, [R1+0x314] ;  /* 0x00031400017e7983 */ /* 0x000ea20000100800 */
[----:B0-----:R-:W-:Y:S02]  /*4930*/  IADD3 R32, P3, R147, UR6, RZ ;  /* 0x0000000693207c10 */ /* 0x001fe4000ff7e0ff */
[----:B------:R-:W-:Y:S01]  /*4940*/  IADD3.X R35, R146, UR7, RZ, P2, !PT ;  /* 0x0000000792237c10 */ /* 0x000fe200097fe4ff */
[----:B------:R0:W2:Y:S01]  /*4950*/  LDG.E.U8 R84, desc[UR44][R30.64] ;  /* 0x0000002c1e547981 */ /* 0x0000a2000c1e1100 */
[----:B------:R-:W-:-:S03]  /*4960*/  IADD3.X R33, R144, UR7, RZ, P3, !PT ;  /* 0x0000000790217c10 */ /* 0x000fc60009ffe4ff */
[----:B------:R1:W2:Y:S04]  /*4970*/  LDG.E.U8 R85, desc[UR44][R34.64] ;  /* 0x0000002c22557981 */ /* 0x0002a8000c1e1100 */
[----:B------:R4:W2:Y:S01]  /*4980*/  LDG.E.U8 R86, desc[UR44][R32.64] ;  /* 0x0000002c20567981 */ /* 0x0008a2000c1e1100 */
[----:B0-----:R-:W-:-:S03]  /*4990*/  IADD3 R30, P1, R145, UR6, RZ ;  /* 0x00000006911e7c10 */ /* 0x001fc6000ff3e0ff */
[----:B------:R-:W2:Y:S01]  /*49a0*/  LDL R145, [R1+0x108] ;  /* 0x0001080001917983 */ /* 0x000ea20000100800 */
[----:B------:R-:W-:Y:S02]  /*49b0*/  IADD3.X R31, R142, UR7, RZ, P1, !PT ;  /* 0x000000078e1f7c10 */ /* 0x000fe40008ffe4ff */
[----:B-1----:R-:W-:Y:S01]  /*49c0*/  IADD3 R34, P2, R143, UR6, RZ ;  /* 0x000000068f227c10 */ /* 0x002fe2000ff5e0ff */
[----:B------:R-:W2:Y:S01]  /*49d0*/  LDL R147, [R1+0x134] ;  /* 0x0001340001937983 */ /* 0x000ea20000100800 */
[----:B----4-:R-:W-:Y:S02]  /*49e0*/  IADD3 R32, P1, R141, UR6, RZ ;  /* 0x000000068d207c10 */ /* 0x010fe4000ff3e0ff */
[----:B------:R-:W-:Y:S01]  /*49f0*/  IADD3.X R35, R140, UR7, RZ, P2, !PT ;  /* 0x000000078c237c10 */ /* 0x000fe200097fe4ff */
[----:B------:R0:W4:Y:S04]  /*4a00*/  LDG.E.U8 R87, desc[UR44][R30.64] ;  /* 0x0000002c1e577981 */ /* 0x000128000c1e1100 */
[----:B------:R-:W4:Y:S01]  /*4a10*/  LDL R146, [R1+0x150] ;  /* 0x0001500001927983 */ /* 0x000f220000100800 */
[----:B0-----:R-:W-:-:S04]  /*4a20*/  IADD3 R30, P2, R139, UR6, RZ ;  /* 0x000000068b1e7c10 */ /* 0x001fc8000ff5e0ff */
[----:B------:R-:W-:Y:S02]  /*4a30*/  IADD3.X R31, R132, UR7, RZ, P2, !PT ;  /* 0x00000007841f7c10 */ /* 0x000fe400097fe4ff */
[----:B-----5:R-:W-:Y:S02]  /*4a40*/  IADD3.X R33, R131, UR7, RZ, P1, !PT ;  /* 0x0000000783217c10 */ /* 0x020fe40008ffe4ff */
[----:B------:R-:W-:Y:S01]  /*4a50*/  IADD3 R36, P1, R138, UR6, RZ ;  /* 0x000000068a247c10 */ /* 0x000fe2000ff3e0ff */
[----:B------:R0:W5:Y:S03]  /*4a60*/  LDG.E.U8 R131, desc[UR44][R34.64] ;  /* 0x0000002c22837981 */ /* 0x000166000c1e1100 */
[----:B---3--:R-:W-:Y:S01]  /*4a70*/  IADD3.X R37, R133, UR7, RZ, P1, !PT ;  /* 0x0000000785257c10 */ /* 0x008fe20008ffe4ff */
[----:B------:R1:W3:Y:S04]  /*4a80*/  LDG.E.U8 R132, desc[UR44][R32.64] ;  /* 0x0000002c20847981 */ /* 0x0002e8000c1e1100 */
[----:B------:R1:W3:Y:S01]  /*4a90*/  LDG.E.U8 R133, desc[UR44][R30.64] ;  /* 0x0000002c1e857981 */ /* 0x0002e2000c1e1100 */
[----:B0-----:R-:W-:-:S04]  /*4aa0*/  IADD3 R34, P2, R137, UR6, RZ ;  /* 0x0000000689227c10 */ /* 0x001fc8000ff5e0ff */
[----:B------:R-:W-:Y:S02]  /*4ab0*/  IADD3.X R35, R134, UR7, RZ, P2, !PT ;  /* 0x0000000786237c10 */ /* 0x000fe400097fe4ff */
[----:B------:R0:W3:Y:S01]  /*4ac0*/  LDG.E.U8 R134, desc[UR44][R36.64] ;  /* 0x0000002c24867981 */ /* 0x0000e2000c1e1100 */
[----:B-1----:R-:W-:Y:S02]  /*4ad0*/  IADD3 R32, P1, R136, UR6, RZ ;  /* 0x0000000688207c10 */ /* 0x002fe4000ff3e0ff */
[----:B------:R-:W-:Y:S01]  /*4ae0*/  IADD3 R30, P3, R135, UR6, RZ ;  /* 0x00000006871e7c10 */ /* 0x000fe2000ff7e0ff */
[----:B------:R-:W3:Y:S01]  /*4af0*/  LDG.E.U8 R34, desc[UR44][R34.64] ;  /* 0x0000002c22227981 */ /* 0x000ee2000c1e1100 */
[----:B0-----:R-:W-:Y:S02]  /*4b00*/  IADD3 R36, P2, R130, UR6, RZ ;  /* 0x0000000682247c10 */ /* 0x001fe4000ff5e0ff */
[----:B------:R-:W-:-:S05]  /*4b10*/  IADD3.X R33, R129, UR7, RZ, P1, !PT ;  /* 0x0000000781217c10 */ /* 0x000fca0008ffe4ff */
[----:B------:R-:W3:Y:S01]  /*4b20*/  LDG.E.U8 R32, desc[UR44][R32.64] ;  /* 0x0000002c20207981 */ /* 0x000ee2000c1e1100 */
[----:B------:R-:W-:-:S05]  /*4b30*/  IADD3.X R31, R127, UR7, RZ, P3, !PT ;  /* 0x000000077f1f7c10 */ /* 0x000fca0009ffe4ff */
[----:B------:R0:W3:Y:S01]  /*4b40*/  LDG.E.U8 R30, desc[UR44][R30.64] ;  /* 0x0000002c1e1e7981 */ /* 0x0000e2000c1e1100 */
[----:B--2---:R-:W-:-:S05]  /*4b50*/  IADD3.X R37, R126, UR7, RZ, P2, !PT ;  /* 0x000000077e257c10 */ /* 0x004fca00097fe4ff */
[----:B------:R-:W2:Y:S01]  /*4b60*/  LDG.E.U8 R36, desc[UR44][R36.64] ;  /* 0x0000002c24247981 */ /* 0x000ea2000c1e1100 */
[----:B------:R-:W0:Y:S02]  /*4b70*/  S2R R135, SR_TID.X ;  /* 0x0000000000877919 */ /* 0x000e240000002100 */
[----:B0-----:R-:W-:Y:S01]  /*4b80*/  LOP3.LUT R31, R135, 0x80, RZ, 0xc0, !PT ;  /* 0x00000080871f7812 */ /* 0x001fe200078ec0ff */
[----:B------:R-:W-:Y:S03]  /*4b90*/  BAR.SYNC.DEFER_BLOCKING 0x0 ;  /* 0x0000000000007b1d */ /* 0x000fe60000010000 */
[----:B------:R-:W-:-:S04]  /*4ba0*/  ISETP.NE.U32.AND P1, PT, R31, RZ, PT ;  /* 0x000000ff1f00720c */ /* 0x000fc80003f25070 */
[----:B------:R-:W-:-:S04]  /*4bb0*/  SEL R127, RZ, 0x90, !P1 ;  /* 0x00000090ff7f7807 */ /* 0x000fc80004800000 */
[----:B------:R-:W-:-:S04]  /*4bc0*/  LOP3.LUT R127, R127, 0x7f, R135, 0x78, !PT ;  /* 0x0000007f7f7f7812 */ /* 0x000fc800078e7887 */
[C---:B------:R-:W-:Y:S02]  /*4bd0*/  LOP3.LUT R130, R127.reuse, 0x20, RZ, 0x3c, !PT ;  /* 0x000000207f827812 */ /* 0x040fe400078e3cff */
[C---:B------:R-:W-:Y:S02]  /*4be0*/  LOP3.LUT R129, R127.reuse, 0x40, RZ, 0x3c, !PT ;  /* 0x000000407f817812 */ /* 0x040fe400078e3cff */
[----:B------:R-:W-:Y:S01]  /*4bf0*/  LOP3.LUT R126, R127, 0x60, RZ, 0x3c, !PT ;  /* 0x000000607f7e7812 */ /* 0x000fe200078e3cff */
[----:B------:R-:W-:Y:S04]  /*4c00*/  STS.U8 [R127+UR40], R38 ;  /* 0x000000267f007988 */ /* 0x000fe80008000028 */
        /* <DEDUP_REMOVED lines=43> */
[----:B----4-:R-:W-:Y:S04]  /*4ec0*/  STS.U8 [R129+UR40+0x3200], R87 ;  /* 0x0032005781007988 */ /* 0x010fe80008000028 */
[----:B-----5:R-:W-:Y:S04]  /*4ed0*/  STS.U8 [R129+UR40+0x3600], R131 ;  /* 0x0036008381007988 */ /* 0x020fe80008000028 */
[----:B---3--:R-:W-:Y:S04]  /*4ee0*/  STS.U8 [R129+UR40+0x3a00], R132 ;  /* 0x003a008481007988 */ /* 0x008fe80008000028 */
        /* <DEDUP_REMOVED lines=16> */
[----:B--2---:R0:W-:Y:S01]  /*4ff0*/  STS.U8 [R126+UR40+0x3f00], R36 ;  /* 0x003f00247e007988 */ /* 0x0041e20008000028 */
[----:B------:R1:W-:Y:S06]  /*5000*/  MEMBAR.ALL.CTA ;  /* 0x0000000000007992 */ /* 0x0003ec0000008000 */
[----:B-1----:R-:W1:Y:S02]  /*5010*/  FENCE.VIEW.ASYNC.S ;  /* 0x00000000000073c6 */ /* 0x002e640000000000 */
[----:B-1----:R-:W-:Y:S06]  /*5020*/  BAR.SYNC.DEFER_BLOCKING 0x0 ;  /* 0x0000000000007b1d */ /* 0x002fec0000010000 */
[----:B0-----:R-:W-:-:S06]  /*5030*/  WARPGROUP.ARRIVE ;  /* 0x00000000000079c5 */ /* 0x001fcc0000000000 */
[----:B------:R-:W-:Y:S04]  /*5040*/  QGMMA.64x64x32.F32.E4M3.E4M3 R56, gdesc[UR36], RZ, !UPT ;  /* 0x00e00000243879f3 */ /* 0x000fe8000c7008ff */
[----:B------:R-:W-:Y:S04]  /*5050*/  QGMMA.64x64x32.F32.E4M3.E4M3 R56, gdesc[UR8], R56 ;  /* 0x00e00000083879f3 */ /* 0x000fe80008700838 */
[----:B------:R-:W-:Y:S04]  /*5060*/  QGMMA.64x64x32.F32.E4M3.E4M3 R56, gdesc[UR12], R56 ;  /* 0x00e000000c3879f3 */ /* 0x000fe80008700838 */
[----:B------:R-:W-:Y:S04]  /*5070*/  QGMMA.64x64x32.F32.E4M3.E4M3 R56, gdesc[UR16], R56 ;  /* 0x00e00000103879f3 */ /* 0x000fe80008700838 */
[----:B------:R-:W-:Y:S04]  /*5080*/  QGMMA.64x64x32.F32.E4M3.E4M3 R24, gdesc[UR20], RZ, !UPT ;  /* 0x00e00000141879f3 */ /* 0x000fe8000c7008ff */
[----:B------:R-:W-:Y:S04]  /*5090*/  QGMMA.64x64x32.F32.E4M3.E4M3 R24, gdesc[UR24], R24 ;  /* 0x00e00000181879f3 */ /* 0x000fe80008700818 */
[----:B------:R-:W-:Y:S01]  /*50a0*/  QGMMA.64x64x32.F32.E4M3.E4M3 R24, gdesc[UR28], R24 ;  /* 0x00e000001c1879f3 */ /* 0x000fe20008700818 */
[----:B------:R-:W-:-:S04]  /*50b0*/  LOP3.LUT R205, R135, 0x3, RZ, 0xc0, !PT ;  /* 0x0000000387cd7812 */ /* 0x000fc800078ec0ff */
[----:B------:R-:W-:-:S04]  /*50c0*/  LEA R205, R205, UR4, 0x1 ;  /* 0x00000004cdcd7c11 */ /* 0x000fc8000f8e08ff */
[C---:B------:R-:W-:Y:S02]  /*50d0*/  LOP3.LUT R132, R205.reuse, 0x70, RZ, 0xfc, !PT ;  /* 0x00000070cd847812 */ /* 0x040fe400078efcff */
[C---:B------:R-:W-:Y:S02]  /*50e0*/  LOP3.LUT R131, R205.reuse, 0x71, RZ, 0xfc, !PT ;  /* 0x00000071cd837812 */ /* 0x040fe400078efcff */
[-C--:B------:R-:W-:Y:S02]  /*50f0*/  ISETP.GE.AND P5, PT, R0, R132.reuse, PT ;  /* 0x000000840000720c */ /* 0x080fe40003fa6270 */
[----:B------:R-:W-:Y:S02]  /*5100*/  ISETP.GE.AND P6, PT, R186, R132, PT ;  /* 0x00000084ba00720c */ /* 0x000fe40003fc6270 */
[----:B------:R-:W-:Y:S01]  /*5110*/  LOP3.LUT R132, R205, 0x79, RZ, 0xfc, !PT ;  /* 0x00000079cd847812 */ /* 0x000fe200078efcff */
[----:B------:R-:W-:Y:S01]  /*5120*/  QGMMA.64x64x32.F32.E4M3.E4M3 R24, gdesc[UR32], R24, gsb0 ;  /* 0x00e00000201879f3 */ /* 0x000fe20008000818 */
[----:B------:R-:W-:-:S02]  /*5130*/  ISETP.GE.AND P3, PT, R0, R131, PT ;  /* 0x000000830000720c */ /* 0x000fc40003f66270 */
[----:B------:R-:W-:Y:S02]  /*5140*/  ISETP.GE.AND P2, PT, R186, R131, PT ;  /* 0x00000083ba00720c */ /* 0x000fe40003f46270 */
[C---:B------:R-:W-:Y:S02]  /*5150*/  LOP3.LUT R131, R205.reuse, 0x78, RZ, 0xfc, !PT ;  /* 0x00000078cd837812 */ /* 0x040fe400078efcff */
[-C--:B------:R-:W-:Y:S02]  /*5160*/  ISETP.GE.AND P4, PT, R0, R132.reuse, PT ;  /* 0x000000840000720c */ /* 0x080fe40003f86270 */
[----:B------:R-:W-:Y:S02]  /*5170*/  ISETP.GE.AND P1, PT, R186, R132, PT ;  /* 0x00000084ba00720c */ /* 0x000fe40003f26270 */
[----:B------:R-:W-:Y:S02]  /*5180*/  LOP3.LUT R132, R205, 0x60, RZ, 0xfc, !PT ;  /* 0x00000060cd847812 */ /* 0x000fe400078efcff */
[----:B------:R-:W-:-:S02]  /*5190*/  SEL R140, RZ, 0x7fff8, P5 ;  /* 0x0007fff8ff8c7807 */ /* 0x000fc40002800000 */
[----:B------:R-:W-:Y:S02]  /*51a0*/  SEL R136, RZ, 0x1fffe, P6 ;  /* 0x0001fffeff887807 */ /* 0x000fe40003000000 */
[-C--:B------:R-:W-:Y:S02]  /*51b0*/  ISETP.GE.AND P5, PT, R0, R131.reuse, PT ;  /* 0x000000830000720c */ /* 0x080fe40003fa6270 */
[----:B------:R-:W-:Y:S02]  /*51c0*/  ISETP.GE.AND P6, PT, R186, R131, PT ;  /* 0x00000083ba00720c */ /* 0x000fe40003fc6270 */
[----:B------:R-:W-:Y:S02]  /*51d0*/  LOP3.LUT R131, R205, 0x61, RZ, 0xfc, !PT ;  /* 0x00000061cd837812 */ /* 0x000fe400078efcff */
[----:B------:R-:W-:Y:S02]  /*51e0*/  SEL R185, RZ, 0x4, P3 ;  /* 0x00000004ffb97807 */ /* 0x000fe40001800000 */
[----:B------:R-:W-:-:S02]  /*51f0*/  SEL R137, RZ, 0x1, P2 ;  /* 0x00000001ff897807 */ /* 0x000fc40001000000 */
[-C--:B------:R-:W-:Y:S02]  /*5200*/  ISETP.GE.AND P3, PT, R0, R132.reuse, PT ;  /* 0x000000840000720c */ /* 0x080fe40003f66270 */
[----:B------:R-:W-:Y:S02]  /*5210*/  ISETP.GE.AND P2, PT, R186, R132, PT ;  /* 0x00000084ba00720c */ /* 0x000fe40003f46270 */
[----:B------:R-:W-:Y:S02]  /*5220*/  LOP3.LUT R132, R205, 0x69, RZ, 0xfc, !PT ;  /* 0x00000069cd847812 */ /* 0x000fe400078efcff */
[----:B------:R-:W-:Y:S02]  /*5230*/  SEL R156, RZ, 0x4, P4 ;  /* 0x00000004ff9c7807 */ /* 0x000fe40002000000 */
[----:B------:R-:W-:Y:S02]  /*5240*/  SEL R134, RZ, 0x7fff8, P5 ;  /* 0x0007fff8ff867807 */ /* 0x000fe40002800000 */
[----:B------:R-:W-:-:S02]  /*5250*/  ISETP.GE.AND P4, PT, R0, R131, PT ;  /* 0x000000830000720c */ /* 0x000fc40003f86270 */
[----:B------:R-:W-:Y:S02]  /*5260*/  ISETP.GE.AND P5, PT, R186, R131, PT ;  /* 0x00000083ba00720c */ /* 0x000fe40003fa6270 */
[C---:B------:R-:W-:Y:S02]  /*5270*/  LOP3.LUT R131, R205.reuse, 0x68, RZ, 0xfc, !PT ;  /* 0x00000068cd837812 */ /* 0x040fe400078efcff */
[----:B------:R-:W-:Y:S02]  /*5280*/  SEL R138, RZ, 0x1fffe, P6 ;  /* 0x0001fffeff8a7807 */ /* 0x000fe40003000000 */
[----:B------:R-:W-:Y:S02]  /*5290*/  SEL R206, RZ, 0x7fff8, P3 ;  /* 0x0007fff8ffce7807 */ /* 0x000fe40001800000 */
[-C--:B------:R-:W-:Y:S02]  /*52a0*/  ISETP.GE.AND P6, PT, R0, R132.reuse, PT ;  /* 0x000000840000720c */ /* 0x080fe40003fc6270 */
[----:B------:R-:W-:Y:S01]  /*52b0*/  ISETP.GE.AND P3, PT, R186, R132, PT ;  /* 0x00000084ba00720c */ /* 0x000fe20003f66270 */
[----:B------:R-:W-:Y:S01]  /*52c0*/  VIADD R132, R205, 0x9 ;  /* 0x00000009cd847836 */ /* 0x000fe20000000000 */
[----:B------:R-:W-:-:S02]  /*52d0*/  SEL R139, RZ, 0x1fffe, P2 ;  /* 0x0001fffeff8b7807 */ /* 0x000fc40001000000 */
[-C--:B------:R-:W-:Y:S02]  /*52e0*/  ISETP.GE.AND P2, PT, R0, R131.reuse, PT ;  /* 0x000000830000720c */ /* 0x080fe40003f46270 */
[----:B------:R-:W-:Y:S02]  /*52f0*/  SEL R133, RZ, 0x4, P4 ;  /* 0x00000004ff857807 */ /* 0x000fe40002000000 */
[----:B------:R-:W-:Y:S02]  /*5300*/  ISETP.GE.AND P4, PT, R186, R131, PT ;  /* 0x00000083ba00720c */ /* 0x000fe40003f86270 */
[----:B------:R-:W-:Y:S02]  /*5310*/  SEL R135, RZ, 0x1, P5 ;  /* 0x00000001ff877807 */ /* 0x000fe40002800000 */
[----:B------:R-:W-:Y:S01]  /*5320*/  SEL R157, RZ, 0x4, P6 ;  /* 0x00000004ff9d7807 */ /* 0x000fe20003000000 */
[----:B------:R-:W-:Y:S01]  /*5330*/  VIADD R131, R205, 0x8 ;  /* 0x00000008cd837836 */ /* 0x000fe20000000000 */
[----:B------:R-:W-:-:S02]  /*5340*/  ISETP.GE.AND P5, PT, R0, R132, PT ;  /* 0x000000840000720c */ /* 0x000fc40003fa6270 */
[----:B------:R-:W-:Y:S02]  /*5350*/  ISETP.GE.AND P6, PT, R186, R132, PT ;  /* 0x00000084ba00720c */ /* 0x000fe40003fc6270 */
[----:B------:R-:W-:Y:S02]  /*5360*/  SEL R132, RZ, 0x7fff8, P2 ;  /* 0x0007fff8ff847807 */ /* 0x000fe40001000000 */
[-C--:B------:R-:W-:Y:S02]  /*5370*/  ISETP.GT.AND P2, PT, R0, R205.reuse, PT ;  /* 0x000000cd0000720c */ /* 0x080fe40003f44270 */
[----:B------:R-:W-:Y:S02]  /*5380*/  SEL R142, RZ, 0x1fffe, P4 ;  /* 0x0001fffeff8e7807 */ /* 0x000fe40002000000 */
[----:B------:R-:W-:Y:S01]  /*5390*/  ISETP.GE.AND P4, PT, R186, R205, PT ;  /* 0x000000cdba00720c */ /* 0x000fe20003f86270 */
[----:B------:R-:W-:Y:S02]  /*53a0*/  WARPGROUP.DEPBAR.LE gsb0, 0x0 ;  /* 0x00008000000079c5 */ /* 0x000fe40000010000 */
[----:B------:R-:W-:Y:S01]  /*53b0*/  FMUL R57, R57, UR47 ;  /* 0x0000002f39397c20 */ /* 0x000fe20008400000 */
[----:B------:R-:W-:Y:S01]  /*53c0*/  FMUL R58, R58, UR47 ;  /* 0x0000002f3a3a7c20 */ /* 0x000fe20008400000 */
[----:B------:R-:W-:Y:S01]  /*53d0*/  SEL R141, RZ, 0x1, P3 ;  /* 0x00000001ff8d7807 */ /* 0x000fe20001800000 */
[----:B------:R-:W-:Y:S01]  /*53e0*/  FMUL R61, R61, UR47 ;  /* 0x0000002f3d3d7c20 */ /* 0x000fe20008400000 */
[----:B------:R-:W-:Y:S01]  /*53f0*/  ISETP.GE.AND P3, PT, R0, R131, PT ;  /* 0x000000830000720c */ /* 0x000fe20003f66270 */
[----:B------:R-:W-:Y:S01]  /*5400*/  FMUL R56, R56, UR47 ;  /* 0x0000002f38387c20 */ /* 0x000fe20008400000 */
[----:B------:R-:W-:Y:S01]  /*5410*/  FSEL R57, R57, -INF , P2 ;  /* 0xff80000039397808 */ /* 0x000fe20001000000 */
[----:B------:R-:W-:Y:S01]  /*5420*/  FMUL R62, R62, UR47 ;  /* 0x0000002f3e3e7c20 */ /* 0x000fe20008400000 */
[----:B------:R-:W-:Y:S01]  /*5430*/  ISETP.GE.AND P2, PT, R0, R205, PT ;  /* 0x000000cd0000720c */ /* 0x000fe20003f46270 */
[----:B------:R-:W-:Y:S01]  /*5440*/  FMUL R59, R59, UR47 ;  /* 0x0000002f3b3b7c20 */ /* 0x000fe20008400000 */
[----:B------:R-:W-:Y:S01]  /*5450*/  FSEL R58, R58, -INF , P4 ;  /* 0xff8000003a3a7808 */ /* 0x000fe20002000000 */
[----:B------:R-:W-:-:S02]  /*5460*/  VIADD R131, R205, 0x11 ;  /* 0x00000011cd837836 */ /* 0x000fc40000000000 */
[----:B------:R-:W-:Y:S01]  /*5470*/  FMUL R60, R60, UR47 ;  /* 0x0000002f3c3c7c20 */ /* 0x000fe20008400000 */
[----:B------:R-:W-:Y:S01]  /*5480*/  ISETP.GT.AND P4, PT, R186, R205, PT ;  /* 0x000000cdba00720c */ /* 0x000fe20003f84270 */
[----:B------:R-:W-:Y:S01]  /*5490*/  VIADD R143, R205, 0x10 ;  /* 0x00000010cd8f7836 */ /* 0x000fe20000000000 */
[----:B------:R-:W-:Y:S01]  /*54a0*/  FSEL R61, R61, -INF , P5 ;  /* 0xff8000003d3d7808 */ /* 0x000fe20002800000 */
[----:B------:R-:W-:Y:S01]  /*54b0*/  FMUL R65, R65, UR47 ;  /* 0x0000002f41417c20 */ /* 0x000fe20008400000 */
[----:B------:R-:W-:Y:S01]  /*54c0*/  FSEL R56, R56, -INF , P2 ;  /* 0xff80000038387808 */ /* 0x000fe20001000000 */
[----:B------:R-:W-:Y:S01]  /*54d0*/  FMUL R144, R66, UR47 ;  /* 0x0000002f42907c20 */ /* 0x000fe20008400000 */
[----:B------:R-:W-:Y:S01]  /*54e0*/  FSEL R62, R62, -INF , P2 ;  /* 0xff8000003e3e7808 */ /* 0x000fe20001000000 */
[----:B------:R-:W-:Y:S01]  /*54f0*/  FMUL R63, R63, UR47 ;  /* 0x0000002f3f3f7c20 */ /* 0x000fe20008400000 */
[----:B------:R-:W-:Y:S01]  /*5500*/  FSEL R59, R59, -INF , P4 ;  /* 0xff8000003b3b7808 */ /* 0x000fe20002000000 */
[----:B------:R-:W-:Y:S01]  /*5510*/  FMUL R64, R64, UR47 ;  /* 0x0000002f40407c20 */ /* 0x000fe20008400000 */
[----:B------:R-:W-:-:S02]  /*5520*/  FSEL R60, R60, -INF , P3 ;  /* 0xff8000003c3c7808 */ /* 0x000fc40001800000 */
[-C--:B------:R-:W-:Y:S02]  /*5530*/  ISETP.GE.AND P5, PT, R0, R131.reuse, PT ;  /* 0x000000830000720c */ /* 0x080fe40003fa6270 */
[----:B------:R-:W-:Y:S01]  /*5540*/  ISETP.GE.AND P2, PT, R186, R131, PT ;  /* 0x00000083ba00720c */ /* 0x000fe20003f46270 */
[C---:B------:R-:W-:Y:S01]  /*5550*/  VIADD R131, R205.reuse, 0x19 ;  /* 0x00000019cd837836 */ /* 0x040fe20000000000 */
[-C--:B------:R-:W-:Y:S02]  /*5560*/  ISETP.GE.AND P4, PT, R0, R143.reuse, PT ;  /* 0x0000008f0000720c */ /* 0x080fe40003f86270 */
[----:B------:R-:W-:Y:S01]  /*5570*/  ISETP.GE.AND P3, PT, R186, R143, PT ;  /* 0x0000008fba00720c */ /* 0x000fe20003f66270 */
        /* <DEDUP_REMOVED lines=9> */
[----:B------:R-:W-:-:S02]  /*5610*/  ISETP.GE.AND P5, PT, R0, R131, PT ;  /* 0x000000830000720c */ /* 0x000fc40003fa6270 */
[-C--:B------:R-:W-:Y:S02]  /*5620*/  ISETP.GE.AND P6, PT, R0, R143.reuse, PT ;  /* 0x0000008f0000720c */ /* 0x080fe40003fc6270 */
[C---:B------:R-:W-:Y:S01]  /*5630*/  ISETP.GE.AND P4, PT, R186.reuse, R143, PT ;  /* 0x0000008fba00720c */ /* 0x040fe20003f86270 */
[C---:B------:R-:W-:Y:S01]  /*5640*/  VIADD R143, R205.reuse, 0x20 ;  /* 0x00000020cd8f7836 */ /* 0x040fe20000000000 */
[----:B------:R-:W-:Y:S01]  /*5650*/  ISETP.GE.AND P3, PT, R186, R131, PT ;  /* 0x00000083ba00720c */ /* 0x000fe20003f66270 */
[----:B------:R-:W-:Y:S01]  /*5660*/  VIADD R131, R205, 0x21 ;  /* 0x00000021cd837836 */ /* 0x000fe20000000000 */
[----:B------:R-:W-:Y:S02]  /*5670*/  FSEL R70, R69, -INF , P5 ;  /* 0xff80000045467808 */ /* 0x000fe40002800000 */
[----:B------:R-:W-:Y:S01]  /*5680*/  FSEL R69, R144, -INF , P4 ;  /* 0xff80000090457808 */ /* 0x000fe20002000000 */
[----:B------:R-:W-:Y:S01]  /*5690*/  FMUL R144, R72, UR47 ;  /* 0x0000002f48907c20 */ /* 0x000fe20008400000 */
[----:B------:R-:W-:Y:S01]  /*56a0*/  FSEL R67, R67, -INF , P2 ;  /* 0xff80000043437808 */ /* 0x000fe20001000000 */
[----:B------:R-:W-:Y:S01]  /*56b0*/  FMUL R71, R71, UR47 ;  /* 0x0000002f47477c20 */ /* 0x000fe20008400000 */
[----:B------:R-:W-:Y:S01]  /*56c0*/  FSEL R68, R68, -INF , P6 ;  /* 0xff80000044447808 */ /* 0x000fe20003000000 */
[----:B------:R-:W-:Y:S01]  /*56d0*/  FMUL R72, R73, UR47 ;  /* 0x0000002f49487c20 */ /* 0x000fe20008400000 */
[-C--:B------:R-:W-:Y:S01]  /*56e0*/  ISETP.GE.AND P2, PT, R0, R143.reuse, PT ;  /* 0x0000008f0000720c */ /* 0x080fe20003f46270 */
[----:B------:R-:W-:Y:S01]  /*56f0*/  FMUL R74, R74, UR47 ;  /* 0x0000002f4a4a7c20 */ /* 0x000fe20008400000 */
[----:B------:R-:W-:Y:S01]  /*5700*/  ISETP.GE.AND P6, PT, R186, R143, PT ;  /* 0x0000008fba00720c */ /* 0x000fe20003fc6270 */
[----:B------:R-:W-:Y:S01]  /*5710*/  VIADD R143, R205, 0x28 ;  /* 0x00000028cd8f7836 */ /* 0x000fe20000000000 */
[----:B------:R-:W-:-:S02]  /*5720*/  ISETP.GE.AND P5, PT, R0, R131, PT ;  /* 0x000000830000720c */ /* 0x000fc40003fa6270 */
        /* <DEDUP_REMOVED lines=11> */
[----:B------:R-:W-:Y:S01]  /*57e0*/  ISETP.GE.AND P2, PT, R186, R143, PT ;  /* 0x0000008fba00720c */ /* 0x000fe20003f46270 */
[C---:B------:R-:W-:Y:S01]  /*57f0*/  VIADD R143, R205.reuse, 0x30 ;  /* 0x00000030cd8f7836 */ /* 0x040fe20000000000 */
[-C--:B------:R-:W-:Y:S02]  /*5800*/  ISETP.GE.AND P5, PT, R0, R131.reuse, PT ;  /* 0x000000830000720c */ /* 0x080fe40003fa6270 */
[----:B------:R-:W-:Y:S01]  /*5810*/  ISETP.GE.AND P6, PT, R186, R131, PT ;  /* 0x00000083ba00720c */ /* 0x000fe20003fc6270 */
[----:B------:R-:W-:Y:S02]  /*5820*/  VIADD R131, R205, 0x31 ;  /* 0x00000031cd837836 */ /* 0x000fe40000000000 */
[----:B------:R-:W-:Y:S01]  /*5830*/  FMUL R192, R81, UR47 ;  /* 0x0000002f51c07c20 */ /* 0x000fe20008400000 */
[----:B------:R-:W-:Y:S02]  /*5840*/  FSEL R78, R77, -INF , P5 ;  /* 0xff8000004d4e7808 */ /* 0x000fe40002800000 */
[----:B------:R-:W-:Y:S01]  /*5850*/  SEL R81, RZ, 0x1, P1 ;  /* 0x00000001ff517807 */ /* 0x000fe20000800000 */
[----:B------:R-:W-:Y:S01]  /*5860*/  FMUL R191, R82, UR47 ;  /* 0x0000002f52bf7c20 */ /* 0x000fe20008400000 */
[----:B------:R-:W-:-:S02]  /*5870*/  FSEL R75, R75, -INF , P4 ;  /* 0xff8000004b4b7808 */ /* 0x000fc40002000000 */
[----:B------:R-:W-:Y:S02]  /*5880*/  FSEL R76, R76, -INF , P3 ;  /* 0xff8000004c4c7808 */ /* 0x000fe40001800000 */
[----:B------:R-:W-:Y:S01]  /*5890*/  FSEL R77, R144, -INF , P2 ;  /* 0xff800000904d7808 */ /* 0x000fe20001000000 */
[----:B------:R-:W-:Y:S01]  /*58a0*/  FMUL R144, R79, UR47 ;  /* 0x0000002f4f907c20 */ /* 0x000fe20008400000 */
[-C--:B------:R-:W-:Y:S02]  /*58b0*/  ISETP.GE.AND P4, PT, R0, R143.reuse, PT ;  /* 0x0000008f0000720c */ /* 0x080fe40003f86270 */
[----:B------:R-:W-:Y:S01]  /*58c0*/  ISETP.GE.AND P3, PT, R186, R143, PT ;  /* 0x0000008fba00720c */ /* 0x000fe20003f66270 */
[----:B------:R-:W-:Y:S01]  /*58d0*/  FMUL R143, R80, UR47 ;  /* 0x0000002f508f7c20 */ /* 0x000fe20008400000 */
[-C--:B------:R-:W-:Y:S02]  /*58e0*/  ISETP.GE.AND P5, PT, R0, R131.reuse, PT ;  /* 0x000000830000720c */ /* 0x080fe40003fa6270 */
[----:B------:R-:W-:Y:S01]  /*58f0*/  ISETP.GE.AND P2, PT, R186, R131, PT ;  /* 0x00000083ba00720c */ /* 0x000fe20003f46270 */
[----:B------:R-:W-:-:S02]  /*5900*/  VIADD R131, R205, 0x39 ;  /* 0x00000039cd837836 */ /* 0x000fc40000000000 */
[----:B------:R-:W-:Y:S02]  /*5910*/  VIADD R79, R205, 0x38 ;  /* 0x00000038cd4f7836 */ /* 0x000fe40000000000 */
[----:B------:R-:W-:Y:S01]  /*5920*/  IMAD.IADD R81, R81, 0x1, R138 ;  /* 0x0000000151517824 */ /* 0x000fe200078e028a */
[----:B------:R-:W-:Y:S01]  /*5930*/  FSEL R191, R191, -INF , P3 ;  /* 0xff800000bfbf7808 */ /* 0x000fe20001800000 */
[----:B------:R-:W-:Y:S01]  /*5940*/  FMUL R196, R87, UR47 ;  /* 0x0000002f57c47c20 */ /* 0x000fe20008400000 */
[----:B------:R-:W-:Y:S01]  /*5950*/  FSEL R82, R143, -INF , P4 ;  /* 0xff8000008f527808 */ /* 0x000fe20002000000 */
[----:B------:R-:W-:Y:S01]  /*5960*/  FMUL R194, R86, UR47 ;  /* 0x0000002f56c27c20 */ /* 0x000fe20008400000 */
[C---:B------:R-:W-:Y:S01]  /*5970*/  ISETP.GE.AND P3, PT, R186.reuse, R131, PT ;  /* 0x00000083ba00720c */ /* 0x040fe20003f66270 */
[----:B------:R-:W-:Y:S01]  /*5980*/  FMUL R195, R83, UR47 ;  /* 0x0000002f53c37c20 */ /* 0x000fe20008400000 */
[----:B------:R-:W-:Y:S02]  /*5990*/  ISETP.GE.AND P4, PT, R186, R79, PT ;  /* 0x0000004fba00720c */ /* 0x000fe40003f86270 */
[----:B------:R-:W-:Y:S01]  /*59a0*/  LOP3.LUT R193, R205, 0x41, RZ, 0xfc, !PT ;  /* 0x00000041cdc17812 */ /* 0x000fe200078efcff */
[----:B------:R-:W-:Y:S01]  /*59b0*/  FMUL R198, R27, UR47 ;  /* 0x0000002f1bc67c20 */ /* 0x000fe20008400000 */
[----:B------:R-:W-:Y:S01]  /*59c0*/  LOP3.LUT R81, R81, 0x3, RZ, 0xc0, !PT ;  /* 0x0000000351517812 */ /* 0x000fe200078ec0ff */
[----:B------:R-:W-:Y:S01]  /*59d0*/  FMUL R197, R26, UR47 ;  /* 0x0000002f1ac57c20 */ /* 0x000fe20008400000 */
[----:B------:R-:W-:Y:S01]  /*59e0*/  LOP3.LUT R83, R205, 0x40, RZ, 0xfc, !PT ;  /* 0x00000040cd537812 */ /* 0x000fe200078efcff */
[----:B------:R-:W-:Y:S01]  /*59f0*/  IMAD.IADD R136, R137, 0x1, R136 ;  /* 0x0000000189887824 */ /* 0x000fe200078e0288 */
[----:B------:R-:W-:Y:S01]  /*5a00*/  FSEL R196, R196, -INF , P3 ;  /* 0xff800000c4c47808 */ /* 0x000fe20001800000 */
[----:B------:R-:W-:Y:S01]  /*5a10*/  IMAD.IADD R141, R141, 0x1, R142 ;  /* 0x000000018d8d7824 */ /* 0x000fe200078e028e */
[----:B------:R-:W-:Y:S01]  /*5a20*/  FSEL R194, R194, -INF , P4 ;  /* 0xff800000c2c27808 */ /* 0x000fe20002000000 */
[----:B------:R-:W-:Y:S01]  /*5a30*/  FMUL R200, R30, UR47 ;  /* 0x0000002f1ec87c20 */ /* 0x000fe20008400000 */
[C---:B------:R-:W-:Y:S01]  /*5a40*/  ISETP.GE.AND P3, PT, R186.reuse, R193, PT ;  /* 0x000000c1ba00720c */ /* 0x040fe20003f66270 */
[----:B------:R-:W-:Y:S01]  /*5a50*/  USHF.R.S32.HI UR7, URZ, 0x1f, UR5 ;  /* 0x0000001f3f077899 */ /* 0x000fe20008011405 */
[----:B------:R-:W-:Y:S01]  /*5a60*/  IADD3 R156, R81, R134, R156 ;  /* 0x00000086519c7210 */ /* 0x000fe20007ffe09c */
[----:B------:R-:W-:Y:S01]  /*5a70*/  IMAD.IADD R135, R135, 0x1, R139 ;  /* 0x0000000187877824 */ /* 0x000fe200078e028b */
[----:B------:R-:W-:Y:S01]  /*5a80*/  ISETP.GE.AND P4, PT, R186, R83, PT ;  /* 0x00000053ba00720c */ /* 0x000fe20003f86270 */
[----:B------:R-:W2:Y:S01]  /*5a90*/  LDL R139, [R1+0x14c] ;  /* 0x00014c00018b7983 */ /* 0x000ea20000100800 */
[----:B------:R-:W-:-:S02]  /*5aa0*/  LOP3.LUT R81, R205, 0x48, RZ, 0xfc, !PT ;  /* 0x00000048cd517812 */ /* 0x000fc400078efcff */
[----:B------:R-:W-:Y:S01]  /*5ab0*/  FSEL R198, R198, -INF , P3 ;  /* 0xff800000c6c67808 */ /* 0x000fe20001800000 */
[----:B------:R-:W3:Y:S01]  /*5ac0*/  LDL R138, [R1+0x168] ;  /* 0x00016800018a7983 */ /* 0x000ee20000100800 */
[----:B------:R-:W-:Y:S02]  /*5ad0*/  FSEL R197, R197, -INF , P4 ;  /* 0xff800000c5c57808 */ /* 0x000fe40002000000 */
[----:B------:R-:W-:Y:S02]  /*5ae0*/  IADD3 R154, P3, R145, UR5, RZ ;  /* 0x00000005919a7c10 */ /* 0x000fe4000ff7e0ff */
[----:B------:R-:W-:Y:S01]  /*5af0*/  LOP3.LUT R190, R205, 0x49, RZ, 0xfc, !PT ;  /* 0x00000049cdbe7812 */ /* 0x000fe200078efcff */
[----:B------:R-:W4:Y:S01]  /*5b00*/  LDL R145, [R1+0x13c] ;  /* 0x00013c0001917983 */ /* 0x000f220000100800 */
[----:B------:R-:W-:Y:S02]  /*5b10*/  FSEL R80, R144, -INF , P6 ;  /* 0xff80000090507808 */ /* 0x000fe40003000000 */
[----:B------:R-:W-:Y:S01]  /*5b20*/  LOP3.LUT R136, R136, 0x3, RZ, 0xc0, !PT ;  /* 0x0000000388887812 */ /* 0x000fe200078ec0ff */
[----:B------:R-:W5:Y:S01]  /*5b30*/  LDL R144, [R1+0x158] ;  /* 0x0001580001907983 */ /* 0x000f620000100800 */
[----:B------:R-:W-:-:S02]  /*5b40*/  ISETP.GE.AND P4, PT, R186, R81, PT ;  /* 0x00000051ba00720c */ /* 0x000fc40003f86270 */
[----:B------:R-:W-:Y:S01]  /*5b50*/  LOP3.LUT R141, R141, 0x3, RZ, 0xc0, !PT ;  /* 0x000000038d8d7812 */ /* 0x000fe200078ec0ff */
[----:B------:R-:W-:Y:S01]  /*5b60*/  FMUL R199, R31, UR47 ;  /* 0x0000002f1fc77c20 */ /* 0x000fe20008400000 */
[----:B------:R-:W-:Y:S01]  /*5b70*/  IADD3 R185, R136, R140, R185 ;  /* 0x0000008c88b97210 */ /* 0x000fe20007ffe0b9 */
[----:B------:R-:W3:Y:S01]  /*5b80*/  LDL R137, [R1+0x15c] ;  /* 0x00015c0001897983 */ /* 0x000ee20000100800 */
[----:B------:R-:W-:Y:S02]  /*5b90*/  FSEL R200, R200, -INF , P4 ;  /* 0xff800000c8c87808 */ /* 0x000fe40002000000 */
[----:B------:R-:W-:Y:S01]  /*5ba0*/  IADD3 R140, P4, R160, UR5, RZ ;  /* 0x00000005a08c7c10 */ /* 0x000fe2000ff9e0ff */
[----:B------:R-:W3:Y:S01]  /*5bb0*/  LDL R136, [R1+0x178] ;  /* 0x0001780001887983 */ /* 0x000ee20000100800 */
[----:B------:R-:W-:Y:S02]  /*5bc0*/  IADD3 R157, R141, R132, R157 ;  /* 0x000000848d9d7210 */ /* 0x000fe40007ffe09d */
[----:B------:R-:W-:Y:S01]  /*5bd0*/  IADD3.X R141, R159, UR7, RZ, P4, !PT ;  /* 0x000000079f8d7c10 */ /* 0x000fe2000a7fe4ff */
[----:B------:R-:W3:Y:S01]  /*5be0*/  LDL R160, [R1+0x164] ;  /* 0x0001640001a07983 */ /* 0x000ee20000100800 */
[----:B------:R-:W-:-:S03]  /*5bf0*/  FSEL R195, R195, -INF , P2 ;  /* 0xff800000c3c37808 */ /* 0x000fc60001000000 */
[----:B------:R-:W3:Y:S01]  /*5c00*/  LDL R159, [R1+0x16c] ;  /* 0x00016c00019f7983 */ /* 0x000ee20000100800 */
[----:B------:R-:W-:Y:S02]  /*5c10*/  ISETP.GE.AND P2, PT, R186, R190, PT ;  /* 0x000000beba00720c */ /* 0x000fe40003f46270 */
[----:B------:R-:W-:Y:S02]  /*5c20*/  IADD3 R142, P4, R166, UR5, RZ ;  /* 0x00000005a68e7c10 */ /* 0x000fe4000ff9e0ff */
[----:B------:R-:W-:Y:S02]  /*5c30*/  LOP3.LUT R135, R135, 0x3, RZ, 0xc0, !PT ;  /* 0x0000000387877812 */ /* 0x000fe400078ec0ff */
[----:B------:R-:W-:Y:S01]  /*5c40*/  LOP3.LUT R201, R205, 0x50, RZ, 0xfc, !PT ;  /* 0x00000050cdc97812 */ /* 0x000fe200078efcff */
[----:B------:R-:W-:Y:S01]  /*5c50*/  FMUL R203, R34, UR47 ;  /* 0x0000002f22cb7c20 */ /* 0x000fe20008400000 */
[----:B------:R-:W-:Y:S01]  /*5c60*/  FSEL R199, R199, -INF , P2 ;  /* 0xff800000c7c77808 */ /* 0x000fe20001000000 */
[----:B------:R-:W3:Y:S01]  /*5c70*/  LDL R166, [R1+0x1b0] ;  /* 0x0001b00001a67983 */ /* 0x000ee20000100800 */
[----:B------:R-:W-:-:S02]  /*5c80*/  IADD3.X R143, R163, UR7, RZ, P4, !PT ;  /* 0x00000007a38f7c10 */ /* 0x000fc4000a7fe4ff */
[----:B------:R-:W-:Y:S01]  /*5c90*/  IADD3 R134, P2, R169, UR5, RZ ;  /* 0x00000005a9867c10 */ /* 0x000fe2000ff5e0ff */
[----:B------:R-:W3:Y:S01]  /*5ca0*/  LDL R163, [R1+0x194] ;  /* 0x0001940001a37983 */ /* 0x000ee20000100800 */
[----:B------:R-:W-:-:S03]  /*5cb0*/  IADD3 R132, P4, R162, UR5, RZ ;  /* 0x00000005a2847c10 */ /* 0x000fc6000ff9e0ff */
[----:B------:R-:W3:Y:S01]  /*5cc0*/  LDL R162, [R1+0x180] ;  /* 0x0001800001a27983 */ /* 0x000ee20000100800 */
[----:B------:R-:W-:Y:S02]  /*5cd0*/  IADD3 R206, R135, R206, R133 ;  /* 0x000000ce87ce7210 */ /* 0x000fe40007ffe085 */
[----:B------:R-:W-:Y:S01]  /*5ce0*/  IADD3.X R135, R165, UR7, RZ, P2, !PT ;  /* 0x00000007a5877c10 */ /* 0x000fe200097fe4ff */
[----:B------:R-:W3:Y:S01]  /*5cf0*/  LDL R169, [R1+0x1ac] ;  /* 0x0001ac0001a97983 */ /* 0x000ee20000100800 */
[----:B------:R-:W-:-:S03]  /*5d00*/  IADD3 R30, P2, R164, UR5, RZ ;  /* 0x00000005a41e7c10 */ /* 0x000fc6000ff5e0ff */
[----:B------:R-:W3:Y:S01]  /*5d10*/  LDL R164, [R1+0x174] ;  /* 0x0001740001a47983 */ /* 0x000ee20000100800 */
[----:B------:R-:W-:Y:S02]  /*5d20*/  IADD3.X R31, R151, UR7, RZ, P2, !PT ;  /* 0x00000007971f7c10 */ /* 0x000fe400097fe4ff */
[----:B------:R-:W-:Y:S01]  /*5d30*/  IADD3 R150, P2, R150, UR5, RZ ;  /* 0x0000000596967c10 */ /* 0x000fe2000ff5e0ff */
[----:B------:R-:W3:Y:S03]  /*5d40*/  LDL R165, [R1+0x19c] ;  /* 0x00019c0001a57983 */ /* 0x000ee60000100800 */
[----:B------:R-:W-:Y:S02]  /*5d50*/  IADD3.X R151, R161, UR7, RZ, P2, !PT ;  /* 0x00000007a1977c10 */ /* 0x000fe400097fe4ff */
[----:B------:R-:W-:Y:S01]  /*5d60*/  IADD3 R86, P2, R158, UR5, RZ ;  /* 0x000000059e567c10 */ /* 0x000fe2000ff5e0ff */
[----:B------:R-:W3:Y:S04]  /*5d70*/  LDL R161, [R1+0x18c] ;  /* 0x00018c0001a17983 */ /* 0x000ee80000100800 */
[----:B------:R-:W3:Y:S01]  /*5d80*/  LDL R158, [R1+0x17c] ;  /* 0x00017c00019e7983 */ /* 0x000ee20000100800 */
[----:B------:R-:W-:-:S02]  /*5d90*/  IADD3.X R155, R168, UR7, RZ, P3, !PT ;  /* 0x00000007a89b7c10 */ /* 0x000fc40009ffe4ff */
[----:B------:R-:W-:Y:S01]  /*5da0*/  IADD3 R26, P3, R167, UR5, RZ ;  /* 0x00000005a71a7c10 */ /* 0x000fe2000ff7e0ff */
[----:B------:R-:W3:Y:S03]  /*5db0*/  LDL R168, [R1+0x1b8] ;  /* 0x0001b80001a87983 */ /* 0x000ee60000100800 */
[----:B------:R-:W-:Y:S01]  /*5dc0*/  IADD3.X R27, R149, UR7, RZ, P3, !PT ;  /* 0x00000007951b7c10 */ /* 0x000fe20009ffe4ff */
[----:B------:R-:W3:Y:S01]  /*5dd0*/  LDL R167, [R1+0x1a4] ;  /* 0x0001a40001a77983 */ /* 0x000ee20000100800 */
[----:B------:R-:W-:Y:S02]  /*5de0*/  IADD3 R148, P3, R148, UR5, RZ ;  /* 0x0000000594947c10 */ /* 0x000fe4000ff7e0ff */
[----:B------:R-:W-:Y:S01]  /*5df0*/  LOP3.LUT R202, R205, 0x51, RZ, 0xfc, !PT ;  /* 0x00000051cdca7812 */ /* 0x000fe200078efcff */
[----:B------:R-:W-:Y:S01]  /*5e00*/  FMUL R204, R35, UR47 ;  /* 0x0000002f23cc7c20 */ /* 0x000fe20008400000 */
[----:B------:R-:W-:Y:S01]  /*5e10*/  IADD3.X R149, R147, UR7, RZ, P3, !PT ;  /* 0x0000000793957c10 */ /* 0x000fe20009ffe4ff */
[----:B------:R-:W-:Y:S01]  /*5e20*/  IMAD.SHL.U32 R157, R157, 0x100, RZ ;  /* 0x000001009d9d7824 */ /* 0x000fe200078e00ff */
[----:B------:R-:W-:Y:S01]  /*5e30*/  IADD3 R146, P3, R146, UR5, RZ ;  /* 0x0000000592927c10 */ /* 0x000fe2000ff7e0ff */
[----:B------:R-:W3:Y:S01]  /*5e40*/  LDG.E.U8 R154, desc[UR44][R154.64] ;  /* 0x0000002c9a9a7981 */ /* 0x000ee2000c1e1100 */
[----:B------:R-:W-:-:S02]  /*5e50*/  LOP3.LUT R35, R205, 0x59, RZ, 0xfc, !PT ;  /* 0x00000059cd237812 */ /* 0x000fc400078efcff */
[----:B------:R-:W-:-:S05]  /*5e60*/  LOP3.LUT R157, R157, 0xf00, RZ, 0xe2, !PT ;  /* 0x00000f009d9d7812 */ /* 0x000fca00078ee2ff */
[----:B------:R-:W-:Y:S01]  /*5e70*/  IMAD R206, R206, 0x1000, R157 ;  /* 0x00001000cece7824 */ /* 0x000fe200078e029d */
[----:B--2---:R-:W-:Y:S01]  /*5e80*/  IADD3.X R147, R139, UR7, RZ, P3, !PT ;  /* 0x000000078b937c10 */ /* 0x004fe20009ffe4ff */
[----:B------:R-:W2:Y:S01]  /*5e90*/  LDG.E.U8 R155, desc[UR44][R140.64] ;  /* 0x0000002c8c9b7981 */ /* 0x000ea2000c1e1100 */
[----:B----4-:R-:W-:-:S03]  /*5ea0*/  IADD3.X R133, R145, UR7, RZ, P4, !PT ;  /* 0x0000000791857c10 */ /* 0x010fc6000a7fe4ff */
[----:B------:R-:W4:Y:S01]  /*5eb0*/  LDL R141, [R1+0x230] ;  /* 0x00023000018d7983 */ /* 0x000f220000100800 */
[----:B-----5:R-:W-:-:S03]  /*5ec0*/  IADD3 R144, P4, R144, UR5, RZ ;  /* 0x0000000590907c10 */ /* 0x020fc6000ff9e0ff */
[----:B------:R-:W5:Y:S01]  /*5ed0*/  LDL R140, [R1+0x22c] ;  /* 0x00022c00018c7983 */ /* 0x000f620000100800 */
[----:B------:R-:W-:Y:S02]  /*5ee0*/  IADD3.X R145, R153, UR7, RZ, P4, !PT ;  /* 0x0000000799917c10 */ /* 0x000fe4000a7fe4ff */
[----:B------:R-:W-:Y:S02]  /*5ef0*/  IADD3 R152, P4, R152, UR5, RZ ;  /* 0x0000000598987c10 */ /* 0x000fe4000ff9e0ff */
[----:B---3--:R-:W-:-:S04]  /*5f00*/  IADD3 R138, P3, R138, UR5, RZ ;  /* 0x000000058a8a7c10 */ /* 0x008fc8000ff7e0ff */
[----:B------:R-:W-:Y:S02]  /*5f10*/  IADD3.X R139, R160, UR7, RZ, P3, !PT ;  /* 0x00000007a08b7c10 */ /* 0x000fe40009ffe4ff */
[----:B------:R-:W-:Y:S01]  /*5f20*/  IADD3.X R153, R159, UR7, RZ, P4, !PT ;  /* 0x000000079f997c10 */ /* 0x000fe2000a7fe4ff */
[----:B------:R-:W3:Y:S04]  /*5f30*/  LDL R160, [R1+0x198] ;  /* 0x0001980001a07983 */ /* 0x000ee80000100800 */
[----:B------:R-:W2:Y:S01]  /*5f40*/  LDL R159, [R1+0x190] ;  /* 0x00019000019f7983 */ /* 0x000ea20000100800 */
[----:B------:R-:W-:Y:S02]  /*5f50*/  ISETP.GE.AND P3, PT, R186, R201, PT ;  /* 0x000000c9ba00720c */ /* 0x000fe40003f66270 */
[----:B------:R-:W-:Y:S01]  /*5f60*/  IADD3.X R87, R137, UR7, RZ, P2, !PT ;  /* 0x0000000789577c10 */ /* 0x000fe200097fe4ff */
[----:B------:R-:W5:Y:S01]  /*5f70*/  LDG.E.U8 R217, desc[UR44][R138.64] ;  /* 0x0000002c8ad97981 */ /* 0x000f62000c1e1100 */
[----:B------:R-:W-:-:S02]  /*5f80*/  FSEL R203, R203, -INF , P3 ;  /* 0xff800000cbcb7808 */ /* 0x000fc40001800000 */
[----:B------:R-:W-:Y:S01]  /*5f90*/  IADD3 R136, P2, R136, UR5, RZ ;  /* 0x0000000588887c10 */ /* 0x000fe2000ff5e0ff */
[----:B------:R-:W5:Y:S01]  /*5fa0*/  LDG.E.U8 R218, desc[UR44][R152.64] ;  /* 0x0000002c98da7981 */ /* 0x000f62000c1e1100 */
[----:B------:R-:W-:-:S03]  /*5fb0*/  IADD3 R34, P3, R162, UR5, RZ ;  /* 0x00000005a2227c10 */ /* 0x000fc6000ff7e0ff */
[----:B------:R-:W4:Y:S01]  /*5fc0*/  LDL R162, [R1+0x1a0] ;  /* 0x0001a00001a27983 */ /* 0x000f220000100800 */
[----:B------:R-:W-:Y:S02]  /*5fd0*/  ISETP.GE.AND P4, PT, R186, R202, PT ;  /* 0x000000caba00720c */ /* 0x000fe40003f86270 */
[----:B------:R-:W-:Y:S01]  /*5fe0*/  LOP3.LUT R205, R205, 0x58, RZ, 0xfc, !PT ;  /* 0x00000058cdcd7812 */ /* 0x000fe200078efcff */
[----:B------:R-:W5:Y:S01]  /*5ff0*/  LDL R153, [R1+0x274] ;  /* 0x0002740001997983 */ /* 0x000f620000100800 */
[----:B------:R-:W-:-:S03]  /*6000*/  IADD3.X R137, R164, UR7, RZ, P2, !PT ;  /* 0x00000007a4897c10 */ /* 0x000fc600097fe4ff */
[----:B------:R-:W5:Y:S01]  /*6010*/  LDL R164, [R1+0x1a8] ;  /* 0x0001a80001a47983 */ /* 0x000f620000100800 */
[----:B------:R-:W-:Y:S02]  /*6020*/  FSEL R204, R204, -INF , P4 ;  /* 0xff800000cccc7808 */ /* 0x000fe40002000000 */
[-C--:B------:R-:W-:Y:S01]  /*6030*/  ISETP.GE.AND P4, PT, R186, R35.reuse, PT ;  /* 0x00000023ba00720c */ /* 0x080fe20003f86270 */
[----:B------:R-:W5:Y:S01]  /*6040*/  LDG.E.U8 R220, desc[UR44][R136.64] ;  /* 0x0000002c88dc7981 */ /* 0x000f62000c1e1100 */
[----:B------:R-:W-:Y:S02]  /*6050*/  ISETP.GE.AND P2, PT, R0, R35, PT ;  /* 0x000000230000720c */ /* 0x000fe40003f46270 */
[----:B------:R-:W-:Y:S01]  /*6060*/  FSEL R192, R192, -INF , P5 ;  /* 0xff800000c0c07808 */ /* 0x000fe20002800000 */
[----:B------:R-:W5:Y:S01]  /*6070*/  LDL R152, [R1+0x280] ;  /* 0x0002800001987983 */ /* 0x000f620000100800 */
[----:B------:R-:W-:Y:S02]  /*6080*/  IADD3.X R35, R158, UR7, RZ, P3, !PT ;  /* 0x000000079e237c10 */ /* 0x000fe40009ffe4ff */
[----:B------:R-:W-:-:S02]  /*6090*/  LOP3.LUT R158, R156, 0xf, RZ, 0xc0, !PT ;  /* 0x0000000f9c9e7812 */ /* 0x000fc400078ec0ff */
[----:B------:R-:W-:Y:S01]  /*60a0*/  IADD3 R156, P3, R174, UR5, RZ ;  /* 0x00000005ae9c7c10 */ /* 0x000fe2000ff7e0ff */
[----:B------:R-:W5:Y:S04]  /*60b0*/  LDG.E.U8 R222, desc[UR44][R34.64] ;  /* 0x0000002c22de7981 */ /* 0x000f68000c1e1100 */
[----:B------:R-:W5:Y:S01]  /*60c0*/  LDL R174, [R1+0x1d0] ;  /* 0x0001d00001ae7983 */ /* 0x000f620000100800 */
[----:B------:R-:W-:-:S03]  /*60d0*/  IADD3.X R157, R176, UR7, RZ, P3, !PT ;  /* 0x00000007b09d7c10 */ /* 0x000fc60009ffe4ff */
[----:B------:R-:W5:Y:S01]  /*60e0*/  LDL R176, [R1+0x1d8] ;  /* 0x0001d80001b07983 */ /* 0x000f620000100800 */
[----:B------:R-:W-:Y:S01]  /*60f0*/  IMAD R185, R185, 0x10, R158 ;  /* 0x00000010b9b97824 */ /* 0x000fe200078e029e */
[----:B------:R-:W-:Y:S02]  /*6100*/  ISETP.GE.AND P5, PT, R186, R205, PT ;  /* 0x000000cdba00720c */ /* 0x000fe40003fa6270 */
[----:B------:R-:W5:Y:S04]  /*6110*/  LDG.E.U8 R156, desc[UR44][R156.64] ;  /* 0x0000002c9c9c7981 */ /* 0x000f68000c1e1100 */
[----:B------:R-:W5:Y:S01]  /*6120*/  LDL R157, [R1+0x27c] ;  /* 0x00027c00019d7983 */ /* 0x000f620000100800 */
[----:B--2---:R-:W-:-:S04]  /*6130*/  IADD3 R158, P3, R159, UR5, RZ ;  /* 0x000000059f9e7c10 */ /* 0x004fc8000ff7e0ff */
[----:B------:R-:W-:Y:S02]  /*6140*/  IADD3.X R159, R161, UR7, RZ, P3, !PT ;  /* 0x00000007a19f7c10 */ /* 0x000fe40009ffe4ff */
[----:B---3--:R-:W-:-:S03]  /*6150*/  IADD3 R160, P3, R160, UR5, RZ ;  /* 0x00000005a0a07c10 */ /* 0x008fc6000ff7e0ff */
[----:B------:R-:W2:Y:S01]  /*6160*/  LDG.E.U8 R158, desc[UR44][R158.64] ;  /* 0x0000002c9e9e7981 */ /* 0x000ea2000c1e1100 */
[----:B------:R-:W-:Y:S02]  /*6170*/  IADD3.X R161, R163, UR7, RZ, P3, !PT ;  /* 0x00000007a3a17c10 */ /* 0x000fe40009ffe4ff */
[----:B----4-:R-:W-:-:S03]  /*6180*/  IADD3 R162, P3, R162, UR5, RZ ;  /* 0x00000005a2a27c10 */ /* 0x010fc6000ff7e0ff */
[----:B------:R-:W3:Y:S01]  /*6190*/  LDG.E.U8 R160, desc[UR44][R160.64] ;  /* 0x0000002ca0a07981 */ /* 0x000ee2000c1e1100 */
[----:B------:R-:W-:-:S03]  /*61a0*/  IADD3.X R163, R165, UR7, RZ, P3, !PT ;  /* 0x00000007a5a37c10 */ /* 0x000fc60009ffe4ff */
[----:B------:R-:W4:Y:S01]  /*61b0*/  LDL R159, [R1+0x284] ;  /* 0x00028400019f7983 */ /* 0x000f220000100800 */
[----:B-----5:R-:W-:-:S03]  /*61c0*/  IADD3 R164, P3, R164, UR5, RZ ;  /* 0x00000005a4a47c10 */ /* 0x020fc6000ff7e0ff */
[----:B------:R-:W5:Y:S01]  /*61d0*/  LDG.E.U8 R162, desc[UR44][R162.64] ;  /* 0x0000002ca2a27981 */ /* 0x000f62000c1e1100 */
[----:B------:R-:W-:-:S03]  /*61e0*/  IADD3.X R165, R167, UR7, RZ, P3, !PT ;  /* 0x00000007a7a57c10 */ /* 0x000fc60009ffe4ff */
[----:B------:R-:W2:Y:S01]  /*61f0*/  LDL R161, [R1+0x288] ;  /* 0x0002880001a17983 */ /* 0x000ea20000100800 */
[----:B------:R-:W-:-:S03]  /*6200*/  IADD3 R166, P3, R166, UR5, RZ ;  /* 0x00000005a6a67c10 */ /* 0x000fc6000ff7e0ff */
[----:B------:R-:W3:Y:S01]  /*6210*/  LDG.E.U8 R164, desc[UR44][R164.64] ;  /* 0x0000002ca4a47981 */ /* 0x000ee2000c1e1100 */
[----:B------:R-:W-:Y:S02]  /*6220*/  IADD3.X R167, R169, UR7, RZ, P3, !PT ;  /* 0x00000007a9a77c10 */ /* 0x000fe40009ffe4ff */
[----:B------:R-:W-:Y:S01]  /*6230*/  IADD3 R168, P3, R168, UR5, RZ ;  /* 0x00000005a8a87c10 */ /* 0x000fe2000ff7e0ff */
[----:B------:R-:W5:Y:S03]  /*6240*/  LDL R163, [R1+0x28c] ;  /* 0x00028c0001a37983 */ /* 0x000f660000100800 */
[----:B------:R-:W-:Y:S01]  /*6250*/  IADD3.X R169, R171, UR7, RZ, P3, !PT ;  /* 0x00000007aba97c10 */ /* 0x000fe20009ffe4ff */
[----:B------:R-:W3:Y:S01]  /*6260*/  LDG.E.U8 R166, desc[UR44][R166.64] ;  /* 0x0000002ca6a67981 */ /* 0x000ee2000c1e1100 */
[----:B------:R-:W-:-:S03]  /*6270*/  IADD3 R170, P3, R170, UR5, RZ ;  /* 0x00000005aaaa7c10 */ /* 0x000fc6000ff7e0ff */
[----:B------:R-:W5:Y:S01]  /*6280*/  LDL R165, [R1+0x290] ;  /* 0x0002900001a57983 */ /* 0x000f620000100800 */
[----:B------:R-:W-:Y:S02]  /*6290*/  IADD3.X R171, R173, UR7, RZ, P3, !PT ;  /* 0x00000007adab7c10 */ /* 0x000fe40009ffe4ff */
[----:B------:R-:W-:Y:S01]  /*62a0*/  IADD3 R172, P3, R172, UR5, RZ ;  /* 0x00000005acac7c10 */ /* 0x000fe2000ff7e0ff */
[----:B------:R-:W3:Y:S03]  /*62b0*/  LDG.E.U8 R168, desc[UR44][R168.64] ;  /* 0x0000002ca8a87981 */ /* 0x000ee6000c1e1100 */
[----:B------:R-:W-:Y:S01]  /*62c0*/  IADD3.X R173, R175, UR7, RZ, P3, !PT ;  /* 0x00000007afad7c10 */ /* 0x000fe20009ffe4ff */
[----:B------:R-:W3:Y:S01]  /*62d0*/  LDL R167, [R1+0x294] ;  /* 0x0002940001a77983 */ /* 0x000ee20000100800 */
[----:B------:R-:W-:-:S03]  /*62e0*/  IADD3 R174, P3, R174, UR5, RZ ;  /* 0x00000005aeae7c10 */ /* 0x000fc6000ff7e0ff */
[----:B------:R-:W3:Y:S01]  /*62f0*/  LDG.E.U8 R170, desc[UR44][R170.64] ;  /* 0x0000002caaaa7981 */ /* 0x000ee2000c1e1100 */
[----:B------:R-:W-:Y:S02]  /*6300*/  IADD3.X R175, R177, UR7, RZ, P3, !PT ;  /* 0x00000007b1af7c10 */ /* 0x000fe40009ffe4ff */
[----:B------:R-:W-:Y:S01]  /*6310*/  IADD3 R176, P3, R176, UR5, RZ ;  /* 0x00000005b0b07c10 */ /* 0x000fe2000ff7e0ff */
[----:B------:R-:W3:Y:S03]  /*6320*/  LDL R169, [R1+0x298] ;  /* 0x0002980001a97983 */ /* 0x000ee60000100800 */
[----:B------:R-:W-:Y:S01]  /*6330*/  IADD3.X R177, R179, UR7, RZ, P3, !PT ;  /* 0x00000007b3b17c10 */ /* 0x000fe20009ffe4ff */
[----:B------:R-:W3:Y:S01]  /*6340*/  LDG.E.U8 R174, desc[UR44][R174.64] ;  /* 0x0000002caeae7981 */ /* 0x000ee2000c1e1100 */
[----:B------:R-:W-:-:S03]  /*6350*/  IADD3 R178, P3, R178, UR5, RZ ;  /* 0x00000005b2b27c10 */ /* 0x000fc6000ff7e0ff */
[----:B------:R-:W3:Y:S01]  /*6360*/  LDL R171, [R1+0x29c] ;  /* 0x00029c0001ab7983 */ /* 0x000ee20000100800 */
        /* <DEDUP_REMOVED lines=9> */
[----:B------:R-:W3:Y:S01]  /*6400*/  LDL R173, [R1+0x2a4] ;  /* 0x0002a40001ad7983 */ /* 0x000ee20000100800 */
[----:B------:R-:W-:Y:S02]  /*6410*/  LOP3.LUT R187, R185, 0xff, RZ, 0xc0, !PT ;  /* 0x000000ffb9bb7812 */ /* 0x000fe400078ec0ff */
[----:B------:R-:W-:Y:S01]  /*6420*/  IADD3.X R185, R211, UR7, RZ, P3, !PT ;  /* 0x00000007d3b97c10 */ /* 0x000fe20009ffe4ff */
[----:B------:R-:W3:Y:S04]  /*6430*/  LDG.E.U8 R182, desc[UR44][R182.64] ;  /* 0x0000002cb6b67981 */ /* 0x000ee8000c1e1100 */
[----:B------:R-:W4:Y:S01]  /*6440*/  LDL R211, [R1+0x214] ;  /* 0x0002140001d37983 */ /* 0x000f220000100800 */
[----:B------:R-:W-:Y:S01]  /*6450*/  IADD3 R186, P3, R208, UR5, RZ ;  /* 0x00000005d0ba7c10 */ /* 0x000fe2000ff7e0ff */
[----:B------:R-:W-:-:S02]  /*6460*/  IMAD.IADD R206, R206, 0x1, R187 ;  /* 0x00000001cece7824 */ /* 0x000fc400078e02bb */
[----:B------:R0:W3:Y:S01]  /*6470*/  LDG.E.U8 R208, desc[UR44][R26.64] ;  /* 0x0000002c1ad07981 */ /* 0x0000e2000c1e1100 */
[----:B------:R-:W-:Y:S02]  /*6480*/  IADD3.X R187, R189, UR7, RZ, P3, !PT ;  /* 0x00000007bdbb7c10 */ /* 0x000fe40009ffe4ff */
[----:B------:R-:W-:Y:S01]  /*6490*/  IADD3 R188, P3, R188, UR5, RZ ;  /* 0x00000005bcbc7c10 */ /* 0x000fe2000ff7e0ff */
[----:B------:R-:W3:Y:S03]  /*64a0*/  LDL R183, [R1+0x2ac] ;  /* 0x0002ac0001b77983 */ /* 0x000ee60000100800 */
[----:B------:R-:W-:Y:S01]  /*64b0*/  IADD3.X R189, R207, UR7, RZ, P3, !PT ;  /* 0x00000007cfbd7c10 */ /* 0x000fe20009ffe4ff */
[----:B------:R-:W3:Y:S01]  /*64c0*/  LDL R181, [R1+0x2b8] ;  /* 0x0002b80001b57983 */ /* 0x000ee20000100800 */
[----:B0-----:R-:W-:-:S03]  /*64d0*/  IADD3 R26, P3, R210, UR5, RZ ;  /* 0x00000005d21a7c10 */ /* 0x001fc6000ff7e0ff */
[----:B------:R0:W3:Y:S01]  /*64e0*/  LDG.E.U8 R210, desc[UR44][R30.64] ;  /* 0x0000002c1ed27981 */ /* 0x0000e2000c1e1100 */
[----:B------:R-:W-:-:S03]  /*64f0*/  IADD3.X R27, R209, UR7, RZ, P3, !PT ;  /* 0x00000007d11b7c10 */ /* 0x000fc60009ffe4ff */
[----:B------:R-:W3:Y:S04]  /*6500*/  LDG.E.U8 R209, desc[UR44][R142.64] ;  /* 0x0000002c8ed17981 */ /* 0x000ee8000c1e1100 */
[----:B------:R-:W3:Y:S01]  /*6510*/  LDG.E.U8 R207, desc[UR44][R134.64] ;  /* 0x0000002c86cf7981 */ /* 0x000ee2000c1e1100 */
[----:B0-----:R-:W-:-:S03]  /*6520*/  IADD3 R30, P3, R212, UR5, RZ ;  /* 0x00000005d41e7c10 */ /* 0x001fc6000ff7e0ff */
[----:B------:R0:W3:Y:S04]  /*6530*/  LDG.E.U8 R212, desc[UR44][R132.64] ;  /* 0x0000002c84d47981 */ /* 0x0000e8000c1e1100 */
[----:B------:R-:W2:Y:S04]  /*6540*/  LDL R143, [R1+0x234] ;  /* 0x00023400018f7983 */ /* 0x000ea80000100800 */
[----:B------:R-:W5:Y:S04]  /*6550*/  LDL R142, [R1+0x240] ;  /* 0x00024000018e7983 */ /* 0x000f680000100800 */
[----:B------:R-:W3:Y:S04]  /*6560*/  LDG.E.U8 R178, desc[UR44][R178.64] ;  /* 0x0000002cb2b27981 */ /* 0x000ee8000c1e1100 */
[----:B------:R-:W3:Y:S04]  /*6570*/  LDG.E.U8 R176, desc[UR44][R176.64] ;  /* 0x0000002cb0b07981 */ /* 0x000ee8000c1e1100 */
[----:B------:R-:W3:Y:S04]  /*6580*/  LDG.E.U8 R188, desc[UR44][R188.64] ;  /* 0x0000002cbcbc7981 */ /* 0x000ee8000c1e1100 */
[----:B------:R-:W3:Y:S04]  /*6590*/  LDL R179, [R1+0x2b4] ;  /* 0x0002b40001b37983 */ /* 0x000ee80000100800 */
[----:B------:R-:W3:Y:S04]  /*65a0*/  LDL R177, [R1+0x2c0] ;  /* 0x0002c00001b17983 */ /* 0x000ee80000100800 */
[----:B------:R-:W3:Y:S04]  /*65b0*/  LDL R189, [R1+0x2d0] ;  /* 0x0002d00001bd7983 */ /* 0x000ee80000100800 */
[----:B------:R-:W3:Y:S04]  /*65c0*/  LDG.E.U8 R186, desc[UR44][R186.64] ;  /* 0x0000002cbaba7981 */ /* 0x000ee8000c1e1100 */
[----:B------:R-:W3:Y:S04]  /*65d0*/  LDG.E.U8 R184, desc[UR44][R184.64] ;  /* 0x0000002cb8b87981 */ /* 0x000ee8000c1e1100 */
[----:B------:R-:W3:Y:S04]  /*65e0*/  LDL R187, [R1+0x2cc] ;  /* 0x0002cc0001bb7983 */ /* 0x000ee80000100800 */
[----:B------:R-:W3:Y:S01]  /*65f0*/  LDL R185, [R1+0x2d8] ;  /* 0x0002d80001b97983 */ /* 0x000ee20000100800 */
[----:B----4-:R-:W-:-:S03]  /*6600*/  IADD3.X R31, R211, UR7, RZ, P3, !PT ;  /* 0x00000007d31f7c10 */ /* 0x010fc60009ffe4ff */
[----:B------:R-:W4:Y:S04]  /*6610*/  LDG.E.U8 R211, desc[UR44][R148.64] ;  /* 0x0000002c94d37981 */ /* 0x000f28000c1e1100 */
[----:B------:R-:W2:Y:S01]  /*6620*/  LDL R148, [R1+0x238] ;  /* 0x0002380001947983 */ /* 0x000ea20000100800 */
[----:B0-----:R-:W-:-:S03]  /*6630*/  IADD3 R132, P3, R214, UR5, RZ ;  /* 0x00000005d6847c10 */ /* 0x001fc6000ff7e0ff */
[----:B------:R-:W4:Y:S04]  /*6640*/  LDG.E.U8 R214, desc[UR44][R146.64] ;  /* 0x0000002c92d67981 */ /* 0x000f28000c1e1100 */
[----:B------:R-:W3:Y:S04]  /*6650*/  LDL R149, [R1+0x264] ;  /* 0x0002640001957983 */ /* 0x000ee80000100800 */
[----:B------:R-:W4:Y:S04]  /*6660*/  LDL R147, [R1+0x23c] ;  /* 0x00023c0001937983 */ /* 0x000f280000100800 */
[----:B------:R-:W3:Y:S01]  /*6670*/  LDL R146, [R1+0x248] ;  /* 0x0002480001927983 */ /* 0x000ee20000100800 */
[----:B------:R-:W-:-:S02]  /*6680*/  IADD3.X R133, R213, UR7, RZ, P3, !PT ;  /* 0x00000007d5857c10 */ /* 0x000fc40009ffe4ff */
[----:B------:R-:W-:Y:S01]  /*6690*/  IADD3 R134, P3, R216, UR5, RZ ;  /* 0x00000005d8867c10 */ /* 0x000fe2000ff7e0ff */
[----:B------:R-:W3:Y:S03]  /*66a0*/  LDG.E.U8 R213, desc[UR44][R150.64] ;  /* 0x0000002c96d57981 */ /* 0x000ee6000c1e1100 */
[----:B------:R-:W-:Y:S01]  /*66b0*/  IADD3.X R135, R215, UR7, RZ, P3, !PT ;  /* 0x00000007d7877c10 */ /* 0x000fe20009ffe4ff */
[----:B------:R0:W3:Y:S04]  /*66c0*/  LDG.E.U8 R216, desc[UR44][R86.64] ;  /* 0x0000002c56d87981 */ /* 0x0000e8000c1e1100 */
[----:B------:R1:W3:Y:S04]  /*66d0*/  LDG.E.U8 R215, desc[UR44][R144.64] ;  /* 0x0000002c90d77981 */ /* 0x0002e8000c1e1100 */
[----:B------:R-:W3:Y:S01]  /*66e0*/  LDL R151, [R1+0x26c] ;  /* 0x00026c0001977983 */ /* 0x000ee20000100800 */
[----:B0-----:R-:W-:-:S03]  /*66f0*/  IADD3 R86, P3, R141, UR5, RZ ;  /* 0x000000058d567c10 */ /* 0x001fc6000ff7e0ff */
[----:B------:R-:W3:Y:S01]  /*6700*/  LDL R141, [R1+0x244] ;  /* 0x00024400018d7983 */ /* 0x000ee20000100800 */
[----:B------:R-:W-:-:S03]  /*6710*/  IADD3.X R87, R140, UR7, RZ, P3, !PT ;  /* 0x000000078c577c10 */ /* 0x000fc60009ffe4ff */
[----:B------:R-:W3:Y:S04]  /*6720*/  LDL R140, [R1+0x250] ;  /* 0x00025000018c7983 */ /* 0x000ee80000100800 */
[----:B------:R-:W3:Y:S04]  /*6730*/  LDL R145, [R1+0x254] ;  /* 0x0002540001917983 */ /* 0x000ee80000100800 */
[----:B------:R-:W1:Y:S04]  /*6740*/  LDL R144, [R1+0x260] ;  /* 0x0002600001907983 */ /* 0x000e680000100800 */
[----:B------:R-:W3:Y:S01]  /*6750*/  LDL R150, [R1+0x278] ;  /* 0x0002780001967983 */ /* 0x000ee20000100800 */
[----:B--2---:R-:W-:-:S03]  /*6760*/  IADD3 R138, P3, R148, UR5, RZ ;  /* 0x00000005948a7c10 */ /* 0x004fc6000ff7e0ff */
[----:B------:R-:W2:Y:S01]  /*6770*/  LDL R148, [R1+0x270] ;  /* 0x0002700001947983 */ /* 0x000ea20000100800 */
[----:B------:R-:W-:-:S03]  /*6780*/  IADD3.X R139, R143, UR7, RZ, P3, !PT ;  /* 0x000000078f8b7c10 */ /* 0x000fc60009ffe4ff */
[----:B------:R-:W2:Y:S01]  /*6790*/  LDL R143, [R1+0x24c] ;  /* 0x00024c00018f7983 */ /* 0x000ea20000100800 */
[----:B-----5:R-:W-:-:S03]  /*67a0*/  IADD3 R34, P3, R142, UR5, RZ ;  /* 0x000000058e227c10 */ /* 0x020fc6000ff7e0ff */
[----:B------:R-:W5:Y:S01]  /*67b0*/  LDL R142, [R1+0x258] ;  /* 0x00025800018e7983 */ /* 0x000f620000100800 */
[----:B----4-:R-:W-:-:S03]  /*67c0*/  IADD3.X R35, R147, UR7, RZ, P3, !PT ;  /* 0x0000000793237c10 */ /* 0x010fc60009ffe4ff */
[----:B------:R-:W4:Y:S01]  /*67d0*/  LDL R147, [R1+0x25c] ;  /* 0x00025c0001937983 */ /* 0x000f220000100800 */
[----:B---3--:R-:W-:-:S03]  /*67e0*/  IADD3 R136, P3, R146, UR5, RZ ;  /* 0x0000000592887c10 */ /* 0x008fc6000ff7e0ff */
[----:B------:R-:W3:Y:S01]  /*67f0*/  LDL R146, [R1+0x268] ;  /* 0x0002680001927983 */ /* 0x000ee20000100800 */
[----:B------:R-:W-:Y:S02]  /*6800*/  IADD3.X R137, R141, UR7, RZ, P3, !PT ;  /* 0x000000078d897c10 */ /* 0x000fe40009ffe4ff */
[----:B------:R-:W-:-:S04]  /*6810*/  IADD3 R140, P3, R140, UR5, RZ ;  /* 0x000000058c8c7c10 */ /* 0x000fc8000ff7e0ff */
[----:B--2---:R-:W-:Y:S02]  /*6820*/  IADD3.X R141, R143, UR7, RZ, P3, !PT ;  /* 0x000000078f8d7c10 */ /* 0x004fe40009ffe4ff */
[----:B-----5:R-:W-:-:S03]  /*6830*/  IADD3 R142, P3, R142, UR5, RZ ;  /* 0x000000058e8e7c10 */ /* 0x020fc6000ff7e0ff */
[----:B------:R-:W2:Y:S01]  /*6840*/  LDG.E.U8 R140, desc[UR44][R140.64] ;  /* 0x0000002c8c8c7981 */ /* 0x000ea2000c1e1100 */
[----:B------:R-:W-:Y:S02]  /*6850*/  IADD3.X R143, R145, UR7, RZ, P3, !PT ;  /* 0x00000007918f7c10 */ /* 0x000fe40009ffe4ff */
[----:B-1----:R-:W-:-:S03]  /*6860*/  IADD3 R144, P3, R144, UR5, RZ ;  /* 0x0000000590907c10 */ /* 0x002fc6000ff7e0ff */
[----:B------:R-:W5:Y:S01]  /*6870*/  LDG.E.U8 R142, desc[UR44][R142.64] ;  /* 0x0000002c8e8e7981 */ /* 0x000f62000c1e1100 */
[----:B----4-:R-:W-:Y:S02]  /*6880*/  IADD3.X R145, R147, UR7, RZ, P3, !PT ;  /* 0x0000000793917c10 */ /* 0x010fe40009ffe4ff */
[----:B---3--:R-:W-:-:S03]  /*6890*/  IADD3 R146, P3, R146, UR5, RZ ;  /* 0x0000000592927c10 */ /* 0x008fc6000ff7e0ff */
[----:B------:R-:W3:Y:S01]  /*68a0*/  LDG.E.U8 R144, desc[UR44][R144.64] ;  /* 0x0000002c90907981 */ /* 0x000ee2000c1e1100 */
[----:B------:R-:W-:Y:S02]  /*68b0*/  IADD3.X R147, R149, UR7, RZ, P3, !PT ;  /* 0x0000000795937c10 */ /* 0x000fe40009ffe4ff */
[----:B------:R-:W-:-:S03]  /*68c0*/  IADD3 R148, P3, R148, UR5, RZ ;  /* 0x0000000594947c10 */ /* 0x000fc6000ff7e0ff */
[----:B------:R-:W4:Y:S01]  /*68d0*/  LDG.E.U8 R146, desc[UR44][R146.64] ;  /* 0x0000002c92927981 */ /* 0x000f22000c1e1100 */
[----:B------:R-:W-:Y:S02]  /*68e0*/  IADD3.X R149, R151, UR7, RZ, P3, !PT ;  /* 0x0000000797957c10 */ /* 0x000fe40009ffe4ff */
[----:B------:R-:W-:Y:S01]  /*68f0*/  IADD3 R150, P3, R150, UR5, RZ ;  /* 0x0000000596967c10 */ /* 0x000fe2000ff7e0ff */
[----:B------:R-:W2:Y:S03]  /*6900*/  LDL R145, [R1+0x2c4] ;  /* 0x0002c40001917983 */ /* 0x000ea60000100800 */
[----:B------:R-:W-:Y:S01]  /*6910*/  IADD3.X R151, R153, UR7, RZ, P3, !PT ;  /* 0x0000000799977c10 */ /* 0x000fe20009ffe4ff */
[----:B------:R-:W5:Y:S01]  /*6920*/  LDG.E.U8 R148, desc[UR44][R148.64] ;  /* 0x0000002c94947981 */ /* 0x000f62000c1e1100 */
[----:B------:R-:W-:-:S03]  /*6930*/  IADD3 R152, P3, R152, UR5, RZ ;  /* 0x0000000598987c10 */ /* 0x000fc6000ff7e0ff */
[----:B------:R-:W3:Y:S01]  /*6940*/  LDG.E.U8 R150, desc[UR44][R150.64] ;  /* 0x0000002c96967981 */ /* 0x000ee2000c1e1100 */
[----:B------:R-:W-:-:S03]  /*6950*/  IADD3.X R153, R157, UR7, RZ, P3, !PT ;  /* 0x000000079d997c10 */ /* 0x000fc60009ffe4ff */
[----:B------:R0:W5:Y:S04]  /*6960*/  LDG.E.U8 R157, desc[UR44][R26.64] ;  /* 0x0000002c1a9d7981 */ /* 0x000168000c1e1100 */
[----:B------:R-:W3:Y:S04]  /*6970*/  LDG.E.U8 R152, desc[UR44][R152.64] ;  /* 0x0000002c98987981 */ /* 0x000ee8000c1e1100 */
[----:B------:R-:W4:Y:S01]  /*6980*/  LDL R151, [R1+0x2f8] ;  /* 0x0002f80001977983 */ /* 0x000f220000100800 */
[----:B0-----:R-:W-:-:S03]  /*6990*/  IADD3 R26, P3, R161, UR5, RZ ;  /* 0x00000005a11a7c10 */ /* 0x001fc6000ff7e0ff */
[----:B------:R-:W3:Y:S04]  /*69a0*/  LDG.E.U8 R161, desc[UR44][R132.64] ;  /* 0x0000002c84a17981 */ /* 0x000ee8000c1e1100 */
[----:B------:R-:W5:Y:S04]  /*69b0*/  LDL R153, [R1+0x2ec] ;  /* 0x0002ec0001997983 */ /* 0x000f680000100800 */
[----:B------:R-:W3:Y:S04]  /*69c0*/  LDL R149, [R1+0x2f4] ;  /* 0x0002f40001957983 */ /* 0x000ee80000100800 */
[----:B------:R-:W2:Y:S01]  /*69d0*/  LDL R132, [R1+0x2a8] ;  /* 0x0002a80001847983 */ /* 0x000ea20000100800 */
[----:B------:R-:W-:-:S03]  /*69e0*/  IADD3.X R27, R159, UR7, RZ, P3, !PT ;  /* 0x000000079f1b7c10 */ /* 0x000fc60009ffe4ff */
[----:B------:R0:W5:Y:S04]  /*69f0*/  LDG.E.U8 R159, desc[UR44][R30.64] ;  /* 0x0000002c1e9f7981 */ /* 0x000168000c1e1100 */
[----:B------:R-:W5:Y:S01]  /*6a00*/  LDG.E.U8 R141, desc[UR44][R26.64] ;  /* 0x0000002c1a8d7981 */ /* 0x000f62000c1e1100 */
[----:B0-----:R-:W-:-:S03]  /*6a10*/  IADD3 R30, P3, R165, UR5, RZ ;  /* 0x00000005a51e7c10 */ /* 0x001fc6000ff7e0ff */
[----:B------:R0:W5:Y:S01]  /*6a20*/  LDG.E.U8 R165, desc[UR44][R86.64] ;  /* 0x0000002c56a57981 */ /* 0x000162000c1e1100 */
[----:B------:R-:W-:-:S03]  /*6a30*/  IADD3.X R31, R163, UR7, RZ, P3, !PT ;  /* 0x00000007a31f7c10 */ /* 0x000fc60009ffe4ff */
[----:B------:R-:W5:Y:S04]  /*6a40*/  LDG.E.U8 R163, desc[UR44][R134.64] ;  /* 0x0000002c86a37981 */ /* 0x000f68000c1e1100 */
[----:B------:R-:W5:Y:S04]  /*6a50*/  LDG.E.U8 R143, desc[UR44][R30.64] ;  /* 0x0000002c1e8f7981 */ /* 0x000f68000c1e1100 */
[----:B------:R-:W4:Y:S01]  /*6a60*/  LDL R134, [R1+0x2b0] ;  /* 0x0002b00001867983 */ /* 0x000f220000100800 */
[----:B0-----:R-:W-:-:S03]  /*6a70*/  IADD3 R86, P3, R169, UR5, RZ ;  /* 0x00000005a9567c10 */ /* 0x001fc6000ff7e0ff */
[----:B------:R0:W5:Y:S01]  /*6a80*/  LDG.E.U8 R169, desc[UR44][R34.64] ;  /* 0x0000002c22a97981 */ /* 0x000162000c1e1100 */
[----:B------:R-:W-:-:S03]  /*6a90*/  IADD3.X R87, R167, UR7, RZ, P3, !PT ;  /* 0x00000007a7577c10 */ /* 0x000fc60009ffe4ff */
[----:B------:R-:W5:Y:S01]  /*6aa0*/  LDG.E.U8 R167, desc[UR44][R138.64] ;  /* 0x0000002c8aa77981 */ /* 0x000f62000c1e1100 */
[----:B0-----:R-:W-:-:S03]  /*6ab0*/  IADD3 R34, P3, R175, UR5, RZ ;  /* 0x00000005af227c10 */ /* 0x001fc6000ff7e0ff */
[----:B------:R-:W3:Y:S01]  /*6ac0*/  LDL R175, [R1+0x2bc] ;  /* 0x0002bc0001af7983 */ /* 0x000ee20000100800 */
[----:B------:R-:W-:-:S03]  /*6ad0*/  IADD3.X R35, R171, UR7, RZ, P3, !PT ;  /* 0x00000007ab237c10 */ /* 0x000fc60009ffe4ff */
[----:B------:R0:W5:Y:S04]  /*6ae0*/  LDG.E.U8 R171, desc[UR44][R136.64] ;  /* 0x0000002c88ab7981 */ /* 0x000168000c1e1100 */
[----:B------:R1:W5:Y:S01]  /*6af0*/  LDG.E.U8 R147, desc[UR44][R34.64] ;  /* 0x0000002c22937981 */ /* 0x000362000c1e1100 */
[----:B--2---:R-:W-:-:S04]  /*6b00*/  IADD3 R132, P3, R132, UR5, RZ ;  /* 0x0000000584847c10 */ /* 0x004fc8000ff7e0ff */
[----:B------:R-:W-:Y:S02]  /*6b10*/  IADD3.X R133, R173, UR7, RZ, P3, !PT ;  /* 0x00000007ad857c10 */ /* 0x000fe40009ffe4ff */
[----:B------:R-:W2:Y:S04]  /*6b20*/  LDL R173, [R1+0x2c8] ;  /* 0x0002c80001ad7983 */ /* 0x000ea80000100800 */
[----:B------:R-:W5:Y:S01]  /*6b30*/  LDG.E.U8 R132, desc[UR44][R132.64] ;  /* 0x0000002c84847981 */ /* 0x000f62000c1e1100 */
[----:B----4-:R-:W-:-:S04]  /*6b40*/  IADD3 R134, P3, R134, UR5, RZ ;  /* 0x0000000586867c10 */ /* 0x010fc8000ff7e0ff */
[----:B------:R-:W-:Y:S02]  /*6b50*/  IADD3.X R135, R183, UR7, RZ, P3, !PT ;  /* 0x00000007b7877c10 */ /* 0x000fe40009ffe4ff */
[----:B0-----:R-:W-:Y:S01]  /*6b60*/  IADD3 R136, P3, R181, UR5, RZ ;  /* 0x00000005b5887c10 */ /* 0x001fe2000ff7e0ff */
[----:B------:R-:W4:Y:S04]  /*6b70*/  LDL R183, [R1+0x2d4] ;  /* 0x0002d40001b77983 */ /* 0x000f280000100800 */
[----:B------:R-:W5:Y:S01]  /*6b80*/  LDL R181, [R1+0x2e8] ;  /* 0x0002e80001b57983 */ /* 0x000f620000100800 */
[----:B------:R-:W-:-:S03]  /*6b90*/  IADD3.X R137, R179, UR7, RZ, P3, !PT ;  /* 0x00000007b3897c10 */ /* 0x000fc60009ffe4ff */
[----:B------:R-:W5:Y:S01]  /*6ba0*/  LDL R179, [R1+0x2e4] ;  /* 0x0002e40001b37983 */ /* 0x000f620000100800 */
[----:B------:R-:W-:-:S03]  /*6bb0*/  IADD3 R138, P3, R177, UR5, RZ ;  /* 0x00000005b18a7c10 */ /* 0x000fc6000ff7e0ff */
[----:B------:R-:W5:Y:S01]  /*6bc0*/  LDL R177, [R1+0x2e0] ;  /* 0x0002e00001b17983 */ /* 0x000f620000100800 */
[----:B---3--:R-:W-:-:S03]  /*6bd0*/  IADD3.X R139, R175, UR7, RZ, P3, !PT ;  /* 0x00000007af8b7c10 */ /* 0x008fc60009ffe4ff */
[----:B------:R-:W3:Y:S04]  /*6be0*/  LDL R175, [R1+0x2dc] ;  /* 0x0002dc0001af7983 */ /* 0x000ee80000100800 */
[----:B------:R-:W3:Y:S04]  /*6bf0*/  LDG.E.U8 R138, desc[UR44][R138.64] ;  /* 0x0000002c8a8a7981 */ /* 0x000ee8000c1e1100 */
[----:B------:R-:W3:Y:S04]  /*6c00*/  LDG.E.U8 R136, desc[UR44][R136.64] ;  /* 0x0000002c88887981 */ /* 0x000ee8000c1e1100 */
[----:B------:R-:W3:Y:S04]  /*6c10*/  LDG.E.U8 R134, desc[UR44][R134.64] ;  /* 0x0000002c86867981 */ /* 0x000ee8000c1e1100 */
[----:B------:R-:W3:Y:S04]  /*6c20*/  LDL R139, [R1+0x300] ;  /* 0x00030000018b7983 */ /* 0x000ee80000100800 */
[----:B------:R-:W3:Y:S01]  /*6c30*/  LDL R137, [R1+0x2fc] ;  /* 0x0002fc0001897983 */ /* 0x000ee20000100800 */
[----:B--2---:R-:W-:-:S03]  /*6c40*/  IADD3 R26, P3, R173, UR5, RZ ;  /* 0x00000005ad1a7c10 */ /* 0x004fc6000ff7e0ff */
[----:B------:R-:W2:Y:S01]  /*6c50*/  LDL R173, [R1+0x2f0] ;  /* 0x0002f00001ad7983 */ /* 0x000ea20000100800 */
[----:B------:R-:W-:Y:S02]  /*6c60*/  IADD3.X R27, R145, UR7, RZ, P3, !PT ;  /* 0x00000007911b7c10 */ /* 0x000fe40009ffe4ff */
[----:B------:R-:W-:Y:S01]  /*6c70*/  IADD3 R30, P3, R189, UR5, RZ ;  /* 0x00000005bd1e7c10 */ /* 0x000fe2000ff7e0ff */
[----:B------:R5:W2:Y:S03]  /*6c80*/  LDG.E.U8 R145, desc[UR44][R86.64] ;  /* 0x0000002c56917981 */ /* 0x000aa6000c1e1100 */
[----:B------:R-:W-:Y:S01]  /*6c90*/  IADD3.X R31, R187, UR7, RZ, P3, !PT ;  /* 0x00000007bb1f7c10 */ /* 0x000fe20009ffe4ff */
[----:B------:R0:W2:Y:S01]  /*6ca0*/  LDG.E.U8 R133, desc[UR44][R26.64] ;  /* 0x0000002c1a857981 */ /* 0x0000a2000c1e1100 */
[----:B-1----:R-:W-:-:S03]  /*6cb0*/  IADD3 R34, P3, R185, UR5, RZ ;  /* 0x00000005b9227c10 */ /* 0x002fc6000ff7e0ff */
[----:B------:R-:W2:Y:S01]  /*6cc0*/  LDG.E.U8 R135, desc[UR44][R30.64] ;  /* 0x0000002c1e877981 */ /* 0x000ea2000c1e1100 */
[----:B----4-:R-:W-:Y:S02]  /*6cd0*/  IADD3.X R35, R183, UR7, RZ, P3, !PT ;  /* 0x00000007b7237c10 */ /* 0x010fe40009ffe4ff */
[----:B-----5:R-:W-:-:S03]  /*6ce0*/  IADD3 R86, P3, R181, UR5, RZ ;  /* 0x00000005b5567c10 */ /* 0x020fc6000ff7e0ff */
[----:B------:R-:W4:Y:S01]  /*6cf0*/  LDG.E.U8 R34, desc[UR44][R34.64] ;  /* 0x0000002c22227981 */ /* 0x000f22000c1e1100 */
[----:B------:R-:W-:-:S05]  /*6d00*/  IADD3.X R87, R179, UR7, RZ, P3, !PT ;  /* 0x00000007b3577c10 */ /* 0x000fca0009ffe4ff */
[----:B------:R-:W5:Y:S01]  /*6d10*/  LDG.E.U8 R86, desc[UR44][R86.64] ;  /* 0x0000002c56567981 */ /* 0x000f62000c1e1100 */
[----:B0-----:R-:W-:-:S04]  /*6d20*/  IADD3 R26, P3, R177, UR5, RZ ;  /* 0x00000005b11a7c10 */ /* 0x001fc8000ff7e0ff */
[----:B---3--:R-:W-:-:S05]  /*6d30*/  IADD3.X R27, R175, UR7, RZ, P3, !PT ;  /* 0x00000007af1b7c10 */ /* 0x008fca0009ffe4ff */
[----:B------:R0:W3:Y:S01]  /*6d40*/  LDG.E.U8 R35, desc[UR44][R26.64] ;  /* 0x0000002c1a237981 */ /* 0x0000e2000c1e1100 */
[----:B------:R-:W-:Y:S01]  /*6d50*/  LOP3.LUT R206, R206, 0xffff, RZ, 0xc0, !PT ;  /* 0x0000ffffcece7812 */ /* 0x000fe200078ec0ff */
[----:B------:R-:W-:Y:S01]  /*6d60*/  FMUL R39, R39, UR47 ;  /* 0x0000002f27277c20 */ /* 0x000fe20008400000 */
[----:B0-----:R-:W-:-:S04]  /*6d70*/  IADD3 R26, P6, R151, UR5, RZ ;  /* 0x00000005971a7c10 */ /* 0x001fc8000ffde0ff */
[----:B------:R-:W-:Y:S01]  /*6d80*/  IADD3.X R27, R149, UR7, RZ, P6, !PT ;  /* 0x00000007951b7c10 */ /* 0x000fe2000b7fe4ff */
[----:B------:R-:W-:Y:S01]  /*6d90*/  FMUL R42, R42, UR47 ;  /* 0x0000002f2a2a7c20 */ /* 0x000fe20008400000 */
[----:B------:R-:W-:Y:S01]  /*6da0*/  FSEL R39, R39, -INF , P4 ;  /* 0xff80000027277808 */ /* 0x000fe20002000000 */
[----:B------:R-:W-:Y:S01]  /*6db0*/  FMUL R43, R43, UR47 ;  /* 0x0000002f2b2b7c20 */ /* 0x000fe20008400000 */
[----:B------:R-:W-:Y:S01]  /*6dc0*/  FMUL R46, R46, UR47 ;  /* 0x0000002f2e2e7c20 */ /* 0x000fe20008400000 */
[----:B------:R-:W-:Y:S01]  /*6dd0*/  FMUL R47, R47, UR47 ;  /* 0x0000002f2f2f7c20 */ /* 0x000fe20008400000 */
[----:B------:R-:W-:Y:S01]  /*6de0*/  FMUL R50, R50, UR47 ;  /* 0x0000002f32327c20 */ /* 0x000fe20008400000 */
[----:B------:R-:W-:-:S05]  /*6df0*/  FMUL R38, R38, UR47 ;  /* 0x0000002f26267c20 */ /* 0x000fca0008400000 */
[----:B------:R-:W-:Y:S01]  /*6e00*/  FSEL R38, R38, -INF , P5 ;  /* 0xff80000026267808 */ /* 0x000fe20002800000 */
[----:B------:R-:W-:Y:S01]  /*6e10*/  FMUL R51, R51, UR47 ;  /* 0x0000002f33337c20 */ /* 0x000fe20008400000 */
[----:B------:R-:W-:Y:S01]  /*6e20*/  FMUL R54, R54, UR47 ;  /* 0x0000002f36367c20 */ /* 0x000fe20008400000 */
[----:B------:R-:W-:Y:S01]  /*6e30*/  FMUL R84, R84, UR47 ;  /* 0x0000002f54547c20 */ /* 0x000fe20008400000 */
[----:B--2---:R-:W-:-:S04]  /*6e40*/  IADD3 R30, P3, R173, UR5, RZ ;  /* 0x00000005ad1e7c10 */ /* 0x004fc8000ff7e0ff */
[----:B------:R-:W-:-:S05]  /*6e50*/  IADD3.X R31, R153, UR7, RZ, P3, !PT ;  /* 0x00000007991f7c10 */ /* 0x000fca0009ffe4ff */
[----:B------:R-:W2:Y:S04]  /*6e60*/  LDG.E.U8 R30, desc[UR44][R30.64] ;  /* 0x0000002c1e1e7981 */ /* 0x000ea8000c1e1100 */
[----:B------:R0:W3:Y:S02]  /*6e70*/  LDG.E.U8 R31, desc[UR44][R26.64] ;  /* 0x0000002c1a1f7981 */ /* 0x0000e4000c1e1100 */
[----:B0-----:R-:W-:-:S04]  /*6e80*/  SHF.R.U32.HI R26, RZ, 0xd, R206 ;  /* 0x0000000dff1a7819 */ /* 0x001fc800000116ce */
[----:B------:R-:W-:Y:S02]  /*6e90*/  LOP3.LUT P4, RZ, R26, 0x1, RZ, 0xc0, !PT ;  /* 0x000000011aff7812 */ /* 0x000fe4000788c0ff */
[--C-:B------:R-:W-:Y:S02]  /*6ea0*/  SHF.R.U32.HI R26, RZ, 0xc, R206.reuse ;  /* 0x0000000cff1a7819 */ /* 0x100fe400000116ce */
[----:B------:R-:W-:Y:S02]  /*6eb0*/  FSEL R42, R42, -INF , !P4 ;  /* 0xff8000002a2a7808 */ /* 0x000fe40006000000 */
[----:B------:R-:W-:Y:S02]  /*6ec0*/  LOP3.LUT P4, RZ, R26, 0x1, RZ, 0xc0, !PT ;  /* 0x000000011aff7812 */ /* 0x000fe4000788c0ff */
[----:B------:R-:W-:Y:S02]  /*6ed0*/  SHF.R.U32.HI R26, RZ, 0x9, R206 ;  /* 0x00000009ff1a7819 */ /* 0x000fe400000116ce */
[----:B------:R-:W-:-:S02]  /*6ee0*/  FSEL R43, R43, -INF , !P4 ;  /* 0xff8000002b2b7808 */ /* 0x000fc40006000000 */
        /* <DEDUP_REMOVED lines=10> */
[----:B------:R-:W-:-:S04]  /*6f90*/  SHF.R.U32.HI R26, RZ, 0x1, R206 ;  /* 0x00000001ff1a7819 */ /* 0x000fc800000116ce */
[----:B------:R-:W-:Y:S02]  /*6fa0*/  LOP3.LUT P5, RZ, R26, 0x1, RZ, 0xc0, !PT ;  /* 0x000000011aff7812 */ /* 0x000fe400078ac0ff */
[----:B------:R-:W-:-:S04]  /*6fb0*/  IADD3 R26, P6, R139, UR5, RZ ;  /* 0x000000058b1a7c10 */ /* 0x000fc8000ffde0ff */
[----:B------:R-:W-:-:S05]  /*6fc0*/  IADD3.X R27, R137, UR7, RZ, P6, !PT ;  /* 0x00000007891b7c10 */ /* 0x000fca000b7fe4ff */
[----:B------:R0:W3:Y:S01]  /*6fd0*/  LDG.E.U8 R26, desc[UR44][R26.64] ;  /* 0x0000002c1a1a7981 */ /* 0x0000e2000c1e1100 */
[----:B------:R-:W-:Y:S01]  /*6fe0*/  BAR.SYNC.DEFER_BLOCKING 0x0 ;  /* 0x0000000000007b1d */ /* 0x000fe20000010000 */
[----:B0-----:R-:W-:-:S05]  /*6ff0*/  FMNMX R27, R58, R59, !PT ;  /* 0x0000003b3a1b7209 */ /* 0x001fca0007800000 */
[----:B------:R0:W-:Y:S02]  /*7000*/  STS.U8 [R127+UR40], R154 ;  /* 0x0000009a7f007988 */ /* 0x0001e40008000028 */
[----:B0-----:R-:W-:-:S04]  /*7010*/  FMNMX R154, R62, R27, !PT ;  /* 0x0000001b3e9a7209 */ /* 0x001fc80007800000 */
[----:B------:R-:W-:-:S04]  /*7020*/  FMNMX R154, R63, R154, !PT ;  /* 0x0000009a3f9a7209 */ /* 0x000fc80007800000 */
        /* <DEDUP_REMOVED lines=21> */
[----:B------:R-:W-:Y:S01]  /*7180*/  FMNMX R27, R43, R154, !PT ;  /* 0x0000009a2b1b7209 */ /* 0x000fe20007800000 */
[----:B-----5:R0:W-:Y:S03]  /*7190*/  STS.U8 [R127+UR40+0x3c00], R86 ;  /* 0x003c00567f007988 */ /* 0x0201e60008000028 */
[----:B------:R-:W-:Y:S02]  /*71a0*/  FMNMX R27, R46, R27, !PT ;  /* 0x0000001b2e1b7209 */ /* 0x000fe40007800000 */
[----:B------:R-:W-:Y:S02]  /*71b0*/  FSEL R51, R51, -INF , !P4 ;  /* 0xff80000033337808 */ /* 0x000fe40006000000 */
[----:B0-----:R-:W-:Y:S02]  /*71c0*/  FMNMX R86, R47, R27, !PT ;  /* 0x0000001b2f567209 */ /* 0x001fe40007800000 */
[----:B------:R-:W-:-:S02]  /*71d0*/  FSEL R27, R54, -INF , !P5 ;  /* 0xff800000361b7808 */ /* 0x000fc40006800000 */
[----:B------:R-:W-:Y:S01]  /*71e0*/  FMNMX R86, R50, R86, !PT ;  /* 0x0000005632567209 */ /* 0x000fe20007800000 */
[----:B------:R-:W-:-:S03]  /*71f0*/  FMUL R54, R55, UR47 ;  /* 0x0000002f37367c20 */ /* 0x000fc60008400000 */
[----:B------:R-:W-:Y:S02]  /*7200*/  FMNMX R86, R51, R86, !PT ;  /* 0x0000005633567209 */ /* 0x000fe40007800000 */
[----:B------:R-:W-:Y:S02]  /*7210*/  FSEL R54, R54, -INF , P1 ;  /* 0xff80000036367808 */ /* 0x000fe40000800000 */
[----:B------:R-:W-:-:S04]  /*7220*/  FMNMX R55, R27, R86, !PT ;  /* 0x000000561b377209 */ /* 0x000fc80007800000 */
[----:B------:R-:W-:Y:S01]  /*7230*/  FMNMX R55, R54, R55, !PT ;  /* 0x0000003736377209 */ /* 0x000fe20007800000 */
[----:B------:R-:W-:-:S04]  /*7240*/  FMUL R86, R85, UR47 ;  /* 0x0000002f55567c20 */ /* 0x000fc80008400000 */
[----:B------:R-:W0:Y:S01]  /*7250*/  SHFL.BFLY PT, R85, R55, 0x2, 0x1f ;  /* 0x0c401f0037557f89 */ /* 0x000e2200000e0000 */
[C---:B------:R-:W-:Y:S02]  /*7260*/  ISETP.GE.AND P5, PT, R0.reuse, R79, PT ;  /* 0x0000004f0000720c */ /* 0x040fe40003fa6270 */
[----:B------:R-:W-:Y:S01]  /*7270*/  ISETP.GE.AND P6, PT, R0, R131, PT ;  /* 0x000000830000720c */ /* 0x000fe20003fc6270 */
[----:B------:R-:W-:Y:S01]  /*7280*/  FMUL R24, R24, UR47 ;  /* 0x0000002f18187c20 */ /* 0x000fe20008400000 */
[----:B------:R-:W-:Y:S02]  /*7290*/  FSEL R79, R84, -INF , P5 ;  /* 0xff800000544f7808 */ /* 0x000fe40002800000 */
[----:B------:R-:W-:Y:S02]  /*72a0*/  FSEL R84, R86, -INF , P6 ;  /* 0xff80000056547808 */ /* 0x000fe40003000000 */
[----:B------:R-:W-:Y:S01]  /*72b0*/  ISETP.GE.AND P6, PT, R0, R83, PT ;  /* 0x000000530000720c */ /* 0x000fe20003fc6270 */
[----:B------:R-:W-:-:S03]  /*72c0*/  FMUL R29, R29, UR47 ;  /* 0x0000002f1d1d7c20 */ /* 0x000fc60008400000 */
[----:B------:R-:W-:Y:S02]  /*72d0*/  FSEL R24, R24, -INF , P6 ;  /* 0xff80000018187808 */ /* 0x000fe40003000000 */
[----:B------:R-:W-:-:S04]  /*72e0*/  ISETP.GE.AND P6, PT, R0, R190, PT ;  /* 0x000000be0000720c */ /* 0x000fc80003fc6270 */
[----:B------:R-:W-:Y:S02]  /*72f0*/  FSEL R29, R29, -INF , P6 ;  /* 0xff8000001d1d7808 */ /* 0x000fe40003000000 */
[----:B0-----:R-:W-:Y:S02]  /*7300*/  FMNMX R85, R55, R85, !PT ;  /* 0x0000005537557209 */ /* 0x001fe40007800000 */
[----:B------:R-:W-:-:S04]  /*7310*/  SHF.R.U32.HI R55, RZ, 0xe, R206 ;  /* 0x0000000eff377819 */ /* 0x000fc800000116ce */
[----:B------:R-:W-:Y:S02]  /*7320*/  LOP3.LUT P6, RZ, R55, 0x1, RZ, 0xc0, !PT ;  /* 0x0000000137ff7812 */ /* 0x000fe400078cc0ff */
[----:B------:R-:W0:Y:S01]  /*7330*/  SHFL.BFLY PT, R55, R85, 0x1, 0x1f ;  /* 0x0c201f0055377f89 */ /* 0x000e2200000e0000 */
[----:B------:R-:W-:Y:S01]  /*7340*/  FMUL R25, R25, UR47 ;  /* 0x0000002f19197c20 */ /* 0x000fe20008400000 */
[----:B------:R-:W-:Y:S01]  /*7350*/  ISETP.GE.AND P5, PT, R0, R193, PT ;  /* 0x000000c10000720c */ /* 0x000fe20003fa6270 */
[----:B------:R-:W-:-:S03]  /*7360*/  FMUL R28, R28, UR47 ;  /* 0x0000002f1c1c7c20 */ /* 0x000fc60008400000 */
[----:B------:R-:W-:Y:S02]  /*7370*/  FSEL R25, R25, -INF , P5 ;  /* 0xff80000019197808 */ /* 0x000fe40002800000 */
[----:B------:R-:W-:Y:S02]  /*7380*/  ISETP.GE.AND P5, PT, R0, R81, PT ;  /* 0x000000510000720c */ /* 0x000fe40003fa6270 */
[----:B------:R-:W-:Y:S01]  /*7390*/  SHF.R.U32.HI R81, RZ, 0xf, R206 ;  /* 0x0000000fff517819 */ /* 0x000fe200000116ce */
[----:B------:R-:W-:Y:S01]  /*73a0*/  FMUL R32, R32, UR47 ;  /* 0x0000002f20207c20 */ /* 0x000fe20008400000 */
[----:B------:R-:W-:Y:S02]  /*73b0*/  FSEL R28, R28, -INF , P5 ;  /* 0xff8000001c1c7808 */ /* 0x000fe40002800000 */
[----:B------:R-:W-:Y:S02]  /*73c0*/  ISETP.GE.AND P1, PT, R0, R201, PT ;  /* 0x000000c90000720c */ /* 0x000fe40003f26270 */
[----:B------:R-:W-:-:S02]  /*73d0*/  LOP3.LUT P5, RZ, R81, 0x1, RZ, 0xc0, !PT ;  /* 0x0000000151ff7812 */ /* 0x000fc400078ac0ff */
[--C-:B------:R-:W-:Y:S01]  /*73e0*/  SHF.R.U32.HI R81, RZ, 0xb, R206.reuse ;  /* 0x0000000bff517819 */ /* 0x100fe200000116ce */
[----:B------:R-:W-:Y:S01]  /*73f0*/  FMUL R33, R33, UR47 ;  /* 0x0000002f21217c20 */ /* 0x000fe20008400000 */
[----:B------:R-:W-:Y:S02]  /*7400*/  FSEL R32, R32, -INF , P1 ;  /* 0xff80000020207808 */ /* 0x000fe40000800000 */
[----:B------:R-:W-:Y:S02]  /*7410*/  ISETP.GE.AND P4, PT, R0, R202, PT ;  /* 0x000000ca0000720c */ /* 0x000fe40003f86270 */
[----:B------:R-:W-:Y:S02]  /*7420*/  LOP3.LUT P1, RZ, R81, 0x1, RZ, 0xc0, !PT ;  /* 0x0000000151ff7812 */ /* 0x000fe4000782c0ff */
[----:B------:R-:W-:Y:S01]  /*7430*/  SHF.R.U32.HI R81, RZ, 0xa, R206 ;  /* 0x0000000aff517819 */ /* 0x000fe200000116ce */
[----:B------:R-:W-:Y:S01]  /*7440*/  FMUL R36, R36, UR47 ;  /* 0x0000002f24247c20 */ /* 0x000fe20008400000 */
[----:B0-----:R-:W-:-:S02]  /*7450*/  FMNMX R55, R85, R55, !PT ;  /* 0x0000003755377209 */ /* 0x001fc40007800000 */
[----:B------:R-:W-:Y:S02]  /*7460*/  FSEL R33, R33, -INF , P4 ;  /* 0xff80000021217808 */ /* 0x000fe40002000000 */
[----:B------:R-:W-:Y:S02]  /*7470*/  ISETP.GE.AND P3, PT, R0, R205, PT ;  /* 0x000000cd0000720c */ /* 0x000fe40003f66270 */
[----:B------:R-:W-:Y:S02]  /*7480*/  LOP3.LUT P4, RZ, R81, 0x1, RZ, 0xc0, !PT ;  /* 0x0000000151ff7812 */ /* 0x000fe4000788c0ff */
[----:B------:R-:W-:Y:S02]  /*7490*/  SHF.R.U32.HI R81, RZ, 0x7, R206 ;  /* 0x00000007ff517819 */ /* 0x000fe400000116ce */
[----:B------:R-:W-:Y:S01]  /*74a0*/  FMNMX R55, R55, R128, !PT ;  /* 0x0000008037377209 */ /* 0x000fe20007800000 */
[----:B------:R-:W-:Y:S01]  /*74b0*/  FMUL R37, R37, UR47 ;  /* 0x0000002f25257c20 */ /* 0x000fe20008400000 */
[----:B------:R-:W-:-:S02]  /*74c0*/  FSEL R36, R36, -INF , P3 ;  /* 0xff80000024247808 */ /* 0x000fc40001800000 */
[----:B------:R-:W-:Y:S01]  /*74d0*/  LOP3.LUT P3, RZ, R81, 0x1, RZ, 0xc0, !PT ;  /* 0x0000000151ff7812 */ /* 0x000fe2000786c0ff */
[--C-:B------:R-:W-:Y:S01]  /*74e0*/  FADD R59, R59, -R55.reuse ;  /* 0x800000373b3b7221 */ /* 0x100fe20000000000 */
[--C-:B------:R-:W-:Y:S01]  /*74f0*/  SHF.R.U32.HI R81, RZ, 0x6, R206.reuse ;  /* 0x00000006ff517819 */ /* 0x100fe200000116ce */
[----:B------:R-:W-:Y:S01]  /*7500*/  FMUL R83, R41, UR47 ;  /* 0x0000002f29537c20 */ /* 0x000fe20008400000 */
[----:B------:R-:W-:Y:S01]  /*7510*/  FSEL R37, R37, -INF , P2 ;  /* 0xff80000025257808 */ /* 0x000fe20001000000 */
[----:B------:R-:W-:Y:S01]  /*7520*/  FMUL R41, R59, 1.4426950216293334961 ;  /* 0x3fb8aa3b3b297820 */ /* 0x000fe20000400000 */
[----:B------:R-:W-:Y:S01]  /*7530*/  LOP3.LUT P2, RZ, R81, 0x1, RZ, 0xc0, !PT ;  /* 0x0000000151ff7812 */ /* 0x000fe2000784c0ff */
[----:B------:R-:W-:Y:S01]  /*7540*/  FMUL R81, R40, UR47 ;  /* 0x0000002f28517c20 */ /* 0x000fe20008400000 */
[----:B------:R-:W-:Y:S01]  /*7550*/  FMNMX R59, R56, R57, !PT ;  /* 0x00000039383b7209 */ /* 0x000fe20007800000 */
[----:B------:R-:W-:Y:S01]  /*7560*/  FADD R58, R58, -R55 ;  /* 0x800000373a3a7221 */ /* 0x000fe20000000000 */
[----:B------:R-:W-:-:S02]  /*7570*/  SHF.R.U32.HI R40, RZ, 0x3, R206 ;  /* 0x00000003ff287819 */ /* 0x000fc400000116ce */
[----:B------:R-:W-:Y:S02]  /*7580*/  FSEL R81, R81, -INF , !P5 ;  /* 0xff80000051517808 */ /* 0x000fe40006800000 */
[----:B------:R-:W-:Y:S02]  /*7590*/  FMNMX R59, R60, R59, !PT ;  /* 0x0000003b3c3b7209 */ /* 0x000fe40007800000 */
[----:B------:R-:W-:Y:S01]  /*75a0*/  LOP3.LUT P5, RZ, R40, 0x1, RZ, 0xc0, !PT ;  /* 0x0000000128ff7812 */ /* 0x000fe200078ac0ff */
[----:B------:R-:W-:Y:S01]  /*75b0*/  FMUL R40, R58, 1.4426950216293334961 ;  /* 0x3fb8aa3b3a287820 */ /* 0x000fe20000400000 */
[--C-:B------:R-:W-:Y:S01]  /*75c0*/  FADD R58, R62, -R55.reuse ;  /* 0x800000373e3a7221 */ /* 0x100fe20000000000 */
[----:B------:R-:W-:Y:S01]  /*75d0*/  FMNMX R62, R61, R59, !PT ;  /* 0x0000003b3d3e7209 */ /* 0x000fe20007800000 */
[----:B------:R-:W-:-:S03]  /*75e0*/  FADD R63, R63, -R55 ;  /* 0x800000373f3f7221 */ /* 0x000fc60000000000 */
[----:B------:R-:W-:Y:S01]  /*75f0*/  FMNMX R62, R64, R62, !PT ;  /* 0x0000003e403e7209 */ /* 0x000fe20007800000 */
[----:B------:R-:W-:-:S03]  /*7600*/  FMUL R59, R63, 1.4426950216293334961 ;  /* 0x3fb8aa3b3f3b7820 */ /* 0x000fc60000400000 */
        /* <DEDUP_REMOVED lines=28> */
[----:B------:R-:W-:-:S04]  /*77d0*/  FMNMX R77, R29, R75, !PT ;  /* 0x0000004b1d4d7209 */ /* 0x000fc80007800000 */
[----:B------:R-:W-:-:S04]  /*77e0*/  FMNMX R77, R32, R77, !PT ;  /* 0x0000004d204d7209 */ /* 0x000fc80007800000 */
[----:B------:R-:W-:-:S04]  /*77f0*/  FMNMX R77, R33, R77, !PT ;  /* 0x0000004d214d7209 */ /* 0x000fc80007800000 */
[----:B------:R-:W-:Y:S01]  /*7800*/  FMNMX R77, R36, R77, !PT ;  /* 0x0000004d244d7209 */ /* 0x000fe20007800000 */
[----:B------:R-:W-:Y:S03]  /*7810*/  STS.U8 [R127+UR40+0x400], R209 ;  /* 0x000400d17f007988 */ /* 0x000fe60008000028 */
[----:B------:R-:W-:Y:S01]  /*7820*/  FMNMX R77, R37, R77, !PT ;  /* 0x0000004d254d7209 */ /* 0x000fe20007800000 */
[----:B------:R-:W-:Y:S01]  /*7830*/  STS.U8 [R127+UR40+0x800], R213 ;  /* 0x000800d57f007988 */ /* 0x000fe20008000028 */
[----:B------:R-:W-:-:S03]  /*7840*/  FSEL R83, R83, -INF , !P6 ;  /* 0xff80000053537808 */ /* 0x000fc60007000000 */
        /* <DEDUP_REMOVED lines=11> */
[----:B------:R1:W-:Y:S01]  /*7900*/  STS.U8 [R127+UR40+0x3800], R133 ;  /* 0x003800857f007988 */ /* 0x0003e20008000028 */
[----:B0-----:R-:W-:Y:S01]  /*7910*/  FMUL R132, R48, UR47 ;  /* 0x0000002f30847c20 */ /* 0x001fe20008400000 */
[----:B------:R-:W-:Y:S01]  /*7920*/  FMNMX R48, R81, R77, !PT ;  /* 0x0000004d51307209 */ /* 0x000fe20007800000 */
[----:B-1----:R-:W-:Y:S01]  /*7930*/  FMUL R127, R44, UR47 ;  /* 0x0000002f2c7f7c20 */ /* 0x002fe20008400000 */
[----:B------:R-:W-:-:S02]  /*7940*/  FMUL R133, R45, UR47 ;  /* 0x0000002f2d857c20 */ /* 0x000fc40008400000 */
[----:B------:R-:W-:Y:S02]  /*7950*/  FMNMX R48, R83, R48, !PT ;  /* 0x0000003053307209 */ /* 0x000fe40007800000 */
[----:B------:R-:W-:Y:S01]  /*7960*/  FSEL R127, R127, -INF , !P1 ;  /* 0xff8000007f7f7808 */ /* 0x000fe20004800000 */
[----:B------:R-:W-:Y:S01]  /*7970*/  FMUL R139, R49, UR47 ;  /* 0x0000002f318b7c20 */ /* 0x000fe20008400000 */
[----:B------:R-:W-:Y:S02]  /*7980*/  FSEL R133, R133, -INF , !P4 ;  /* 0xff80000085857808 */ /* 0x000fe40006000000 */
[----:B------:R-:W-:Y:S02]  /*7990*/  FMNMX R49, R127, R48, !PT ;  /* 0x000000307f317209 */ /* 0x000fe40007800000 */
[----:B------:R-:W-:Y:S02]  /*79a0*/  FSEL R132, R132, -INF , !P3 ;  /* 0xff80000084847808 */ /* 0x000fe40005800000 */
[----:B------:R-:W-:Y:S01]  /*79b0*/  FMNMX R49, R133, R49, !PT ;  /* 0x0000003185317209 */ /* 0x000fe20007800000 */
[----:B------:R-:W-:Y:S01]  /*79c0*/  FMUL R137, R52, UR47 ;  /* 0x0000002f34897c20 */ /* 0x000fe20008400000 */
[----:B------:R-:W-:-:S02]  /*79d0*/  SHF.R.U32.HI R206, RZ, 0x2, R206 ;  /* 0x00000002ffce7819 */ /* 0x000fc400000116ce */
[----:B------:R-:W-:Y:S02]  /*79e0*/  FSEL R139, R139, -INF , !P2 ;  /* 0xff8000008b8b7808 */ /* 0x000fe40005000000 */
[----:B------:R-:W-:Y:S01]  /*79f0*/  FMNMX R52, R132, R49, !PT ;  /* 0x0000003184347209 */ /* 0x000fe20007800000 */
[----:B------:R-:W-:Y:S01]  /*7a00*/  FMUL R141, R53, UR47 ;  /* 0x0000002f358d7c20 */ /* 0x000fe20008400000 */
[----:B------:R-:W-:Y:S02]  /*7a10*/  LOP3.LUT P6, RZ, R206, 0x1, RZ, 0xc0, !PT ;  /* 0x00000001ceff7812 */ /* 0x000fe400078cc0ff */
[----:B------:R-:W-:Y:S02]  /*7a20*/  FSEL R137, R137, -INF , !P5 ;  /* 0xff80000089897808 */ /* 0x000fe40006800000 */
[----:B------:R-:W-:Y:S02]  /*7a30*/  FMNMX R52, R139, R52, !PT ;  /* 0x000000348b347209 */ /* 0x000fe40007800000 */
[----:B------:R-:W-:-:S02]  /*7a40*/  FSEL R141, R141, -INF , !P6 ;  /* 0xff8000008d8d7808 */ /* 0x000fc40007000000 */
[----:B------:R-:W-:-:S04]  /*7a50*/  FMNMX R87, R137, R52, !PT ;  /* 0x0000003489577209 */ /* 0x000fc80007800000 */
[----:B------:R-:W-:-:S05]  /*7a60*/  FMNMX R87, R141, R87, !PT ;  /* 0x000000578d577209 */ /* 0x000fca0007800000 */
[----:B------:R-:W0:Y:S01]  /*7a70*/  SHFL.BFLY PT, R131, R87, 0x2, 0x1f ;  /* 0x0c401f0057837f89 */ /* 0x000e2200000e0000 */
[--C-:B------:R-:W-:Y:S01]  /*7a80*/  FADD R146, R38, -R55.reuse ;  /* 0x8000003726927221 */ /* 0x100fe20000000000 */
[----:B0-----:R-:W-:Y:S01]  /*7a90*/  FMNMX R38, R87, R131, !PT ;  /* 0x0000008357267209 */ /* 0x001fe20007800000 */
[----:B------:R-:W-:-:S04]  /*7aa0*/  FADD R131, R39, -R55 ;  /* 0x8000003727837221 */ /* 0x000fc80000000000 */
[----:B------:R-:W0:Y:S01]  /*7ab0*/  SHFL.BFLY PT, R39, R38, 0x1, 0x1f ;  /* 0x0c201f0026277f89 */ /* 0x000e2200000e0000 */
[----:B------:R-:W-:Y:S01]  /*7ac0*/  FMUL R131, R131, 1.4426950216293334961 ;  /* 0x3fb8aa3b83837820 */ /* 0x000fe20000400000 */
[----:B------:R-:W-:Y:S01]  /*7ad0*/  FMUL R87, R146, 1.4426950216293334961 ;  /* 0x3fb8aa3b92577820 */ /* 0x000fe20000400000 */
[--C-:B------:R-:W-:Y:S02]  /*7ae0*/  FADD R146, R42, -R55.reuse ;  /* 0x800000372a927221 */ /* 0x100fe40000000000 */
[----:B------:R1:W-:Y:S02]  /*7af0*/  MUFU.EX2 R42, R131 ;  /* 0x00000083002a7308 */ /* 0x0003e40000000800 */
[----:B------:R-:W-:Y:S01]  /*7b00*/  FMUL R146, R146, 1.4426950216293334961 ;  /* 0x3fb8aa3b92927820 */ /* 0x000fe20000400000 */
[----:B-1----:R-:W-:-:S05]  /*7b10*/  FADD R131, R43, -R55 ;  /* 0x800000372b837221 */ /* 0x002fca0000000000 */
[----:B------:R1:W-:Y:S01]  /*7b20*/  MUFU.EX2 R43, R146 ;  /* 0x00000092002b7308 */ /* 0x0003e20000000800 */
[----:B------:R-:W-:Y:S01]  /*7b30*/  FMUL R131, R131, 1.4426950216293334961 ;  /* 0x3fb8aa3b83837820 */ /* 0x000fe20000400000 */
[----:B-1----:R-:W-:-:S06]  /*7b40*/  FADD R146, R46, -R55 ;  /* 0x800000372e927221 */ /* 0x002fcc0000000000 */
[----:B------:R1:W-:Y:S01]  /*7b50*/  MUFU.EX2 R46, R131 ;  /* 0x00000083002e7308 */ /* 0x0003e20000000800 */
[----:B0-----:R-:W-:Y:S01]  /*7b60*/  FMNMX R39, R38, R39, !PT ;  /* 0x0000002726277209 */ /* 0x001fe20007800000 */
[--C-:B------:R-:W-:Y:S01]  /*7b70*/  FADD R38, R50, -R55.reuse ;  /* 0x8000003732267221 */ /* 0x100fe20000000000 */
[----:B-1----:R-:W-:-:S04]  /*7b80*/  FADD R131, R47, -R55 ;  /* 0x800000372f837221 */ /* 0x002fc80000000000 */
[----:B------:R-:W-:Y:S01]  /*7b90*/  FMUL R131, R131, 1.4426950216293334961 ;  /* 0x3fb8aa3b83837820 */ /* 0x000fe20000400000 */
[----:B------:R-:W-:-:S03]  /*7ba0*/  FMUL R38, R38, 1.4426950216293334961 ;  /* 0x3fb8aa3b26267820 */ /* 0x000fc60000400000 */
[----:B------:R0:W-:Y:S02]  /*7bb0*/  MUFU.EX2 R50, R131 ;  /* 0x0000008300327308 */ /* 0x0001e40000000800 */
[----:B0-----:R-:W-:Y:S01]  /*7bc0*/  FMNMX R131, R39, R125, !PT ;  /* 0x0000007d27837209 */ /* 0x001fe20007800000 */
[----:B------:R-:W-:-:S05]  /*7bd0*/  FADD R39, R51, -R55 ;  /* 0x8000003733277221 */ /* 0x000fca0000000000 */
[----:B------:R0:W-:Y:S01]  /*7be0*/  MUFU.EX2 R51, R38 ;  /* 0x0000002600337308 */ /* 0x0001e20000000800 */
[----:B------:R-:W-:Y:S01]  /*7bf0*/  FMUL R39, R39, 1.4426950216293334961 ;  /* 0x3fb8aa3b27277820 */ /* 0x000fe20000400000 */
[----:B0-----:R-:W-:-:S06]  /*7c00*/  FADD R38, R56, -R131 ;  /* 0x8000008338267221 */ /* 0x001fcc0000000000 */
[----:B------:R0:W-:Y:S01]  /*7c10*/  MUFU.EX2 R56, R39 ;  /* 0x0000002700387308 */ /* 0x0001e20000000800 */
[----:B------:R-:W-:Y:S01]  /*7c20*/  FMUL R38, R38, 1.4426950216293334961 ;  /* 0x3fb8aa3b26267820 */ /* 0x000fe20000400000 */
[----:B------:R-:W1:Y:S01]  /*7c30*/  S2R R177, SR_TID.X ;  /* 0x0000000000b17919 */ /* 0x000e620000002100 */
[----:B0-----:R-:W-:-:S05]  /*7c40*/  FADD R39, R57, -R131 ;  /* 0x8000008339277221 */ /* 0x001fca0000000000 */
[----:B------:R0:W-:Y:S01]  /*7c50*/  MUFU.EX2 R57, R38 ;  /* 0x0000002600397308 */ /* 0x0001e20000000800 */
[----:B------:R-:W-:Y:S01]  /*7c60*/  FMUL R39, R39, 1.4426950216293334961 ;  /* 0x3fb8aa3b27277820 */ /* 0x000fe20000400000 */
[----:B0-----:R-:W-:-:S06]  /*7c70*/  FADD R38, R60, -R131 ;  /* 0x800000833c267221 */ /* 0x001fcc0000000000 */
        /* <DEDUP_REMOVED lines=11> */
[----:B------:R-:W-:Y:S01]  /*7d30*/  FMUL R58, R58, 1.4426950216293334961 ;  /* 0x3fb8aa3b3a3a7820 */ /* 0x000fe20000400000 */
[----:B0-----:R-:W-:-:S05]  /*7d40*/  FADD R38, R68, -R131 ;  /* 0x8000008344267221 */ /* 0x001fca0000000000 */
[----:B------:R0:W-:Y:S01]  /*7d50*/  MUFU.EX2 R68, R39 ;  /* 0x0000002700447308 */ /* 0x0001e20000000800 */
[----:B------:R-:W-:Y:S01]  /*7d60*/  FMUL R38, R38, 1.4426950216293334961 ;  /* 0x3fb8aa3b26267820 */ /* 0x000fe20000400000 */
[----:B------:R-:W-:Y:S01]  /*7d70*/  FMUL R146, R146, 1.4426950216293334961 ;  /* 0x3fb8aa3b92927820 */ /* 0x000fe20000400000 */
[----:B0-----:R-:W-:-:S05]  /*7d80*/  FADD R39, R70, -R131 ;  /* 0x8000008346277221 */ /* 0x001fca0000000000 */
[----:B------:R0:W-:Y:S01]  /*7d90*/  MUFU.EX2 R70, R38 ;  /* 0x0000002600467308 */ /* 0x0001e20000000800 */
[----:B------:R-:W-:Y:S01]  /*7da0*/  FMUL R39, R39, 1.4426950216293334961 ;  /* 0x3fb8aa3b27277820 */ /* 0x000fe20000400000 */
[----:B0-----:R-:W-:-:S06]  /*7db0*/  FADD R38, R73, -R131 ;  /* 0x8000008349267221 */ /* 0x001fcc0000000000 */
[----:B------:R-:W-:Y:S01]  /*7dc0*/  MUFU.EX2 R40, R40 ;  /* 0x0000002800287308 */ /* 0x000fe20000000800 */
[----:B------:R-:W-:-:S07]  /*7dd0*/  FMUL R38, R38, 1.4426950216293334961 ;  /* 0x3fb8aa3b26267820 */ /* 0x000fce0000400000 */
[----:B------:R-:W0:Y:S08]  /*7de0*/  MUFU.EX2 R41, R41 ;  /* 0x0000002900297308 */ /* 0x000e300000000800 */
[----:B------:R-:W-:Y:S08]  /*7df0*/  MUFU.EX2 R58, R58 ;  /* 0x0000003a003a7308 */ /* 0x000ff00000000800 */
[----:B------:R-:W5:Y:S01]  /*7e00*/  MUFU.EX2 R59, R59 ;  /* 0x0000003b003b7308 */ /* 0x000f620000000800 */
[----:B-1----:R-:W-:-:S07]  /*7e10*/  SHF.R.U32.HI R149, RZ, 0x1, R177 ;  /* 0x00000001ff957819 */ /* 0x002fce00000116b1 */
[----:B------:R1:W-:Y:S01]  /*7e20*/  MUFU.EX2 R73, R39 ;  /* 0x0000002700497308 */ /* 0x0003e20000000800 */
[----:B------:R-:W-:-:S07]  /*7e30*/  SGXT.U32 R149, R149, 0x1 ;  /* 0x000000019595781a */ /* 0x000fce0000000000 */
[----:B------:R4:W-:Y:S01]  /*7e40*/  MUFU.EX2 R47, R146 ;  /* 0x00000092002f7308 */ /* 0x0009e20000000800 */
[----:B-1----:R-:W-:-:S07]  /*7e50*/  FADD R39, R72, -R131 ;  /* 0x8000008348277221 */ /* 0x002fce0000000000 */
[----:B------:R1:W-:Y:S01]  /*7e60*/  MUFU.EX2 R72, R38 ;  /* 0x0000002600487308 */ /* 0x0003e20000000800 */
[----:B----4-:R-:W-:Y:S01]  /*7e70*/  LOP3.LUT R146, R177, 0x1, RZ, 0xc0, !PT ;  /* 0x00000001b1927812 */ /* 0x010fe200078ec0ff */
[----:B------:R-:W-:Y:S01]  /*7e80*/  FMUL R39, R39, 1.4426950216293334961 ;  /* 0x3fb8aa3b27277820 */ /* 0x000fe20000400000 */
[----:B-1----:R-:W-:-:S05]  /*7e90*/  LOP3.LUT R38, R177, 0x1c, RZ, 0xc0, !PT ;  /* 0x0000001cb1267812 */ /* 0x002fca00078ec0ff */
[----:B------:R-:W-:Y:S01]  /*7ea0*/  MUFU.EX2 R62, R62 ;  /* 0x0000003e003e7308 */ /* 0x000fe20000000800 */
[----:B------:R-:W-:-:S07]  /*7eb0*/  IMAD R38, R146, 0x2, R38 ;  /* 0x0000000292267824 */ /* 0x000fce00078e0226 */
[----:B------:R-:W1:Y:S01]  /*7ec0*/  MUFU.EX2 R63, R63 ;  /* 0x0000003f003f7308 */ /* 0x000e620000000800 */
[----:B------:R-:W-:Y:S01]  /*7ed0*/  FADD R146, R76, -R131 ;  /* 0x800000834c927221 */ /* 0x000fe20000000000 */
[----:B------:R-:W-:-:S06]  /*7ee0*/  LOP3.LUT R38, R38, R149, RZ, 0xfc, !PT ;  /* 0x0000009526267212 */ /* 0x000fcc00078efcff */
[----:B------:R-:W-:Y:S01]  /*7ef0*/  MUFU.EX2 R65, R65 ;  /* 0x0000004100417308 */ /* 0x000fe20000000800 */
[----:B------:R-:W-:-:S07]  /*7f00*/  FADD R80, R80, -R55 ;  /* 0x8000003750507221 */ /* 0x000fce0000000000 */
[----:B------:R-:W4:Y:S01]  /*7f10*/  MUFU.EX2 R67, R67 ;  /* 0x0000004300437308 */ /* 0x000f220000000800 */
[----:B0-----:R-:W-:Y:S01]  /*7f20*/  F2FP.SATFINITE.E4M3.F32.PACK_AB_MERGE_C R171, R41, R40, RZ ;  /* 0x0000002829ab723e */ /* 0x001fe200048070ff */
[----:B------:R-:W-:Y:S01]  /*7f30*/  FMUL R146, R146, 1.4426950216293334961 ;  /* 0x3fb8aa3b92927820 */ /* 0x000fe20000400000 */
[----:B-----5:R-:W-:-:S05]  /*7f40*/  F2FP.SATFINITE.E4M3.F32.PACK_AB_MERGE_C R149, R59, R58, RZ ;  /* 0x0000003a3b95723e */ /* 0x020fca00048070ff */
[----:B------:R0:W-:Y:S01]  /*7f50*/  MUFU.EX2 R76, R39 ;  /* 0x00000027004c7308 */ /* 0x0001e20000000800 */
[----:B------:R-:W-:Y:S01]  /*7f60*/  FMUL R75, R80, 1.4426950216293334961 ;  /* 0x3fb8aa3b504b7820 */ /* 0x000fe20000400000 */
[----:B------:R-:W-:Y:S02]  /*7f70*/  F2FP.SATFINITE.E4M3.F32.PACK_AB_MERGE_C R171, R60, R57, R171 ;  /* 0x000000393cab723e */ /* 0x000fe400048070ab */
[----:B------:R-:W-:Y:S01]  /*7f80*/  F2FP.SATFINITE.E4M3.F32.PACK_AB_MERGE_C R149, R64, R61, R149 ;  /* 0x0000003d4095723e */ /* 0x000fe20004807095 */
[----:B0-----:R-:W-:-:S03]  /*7f90*/  FADD R39, R78, -R131 ;  /* 0x800000834e277221 */ /* 0x001fc60000000000 */
[----:B------:R0:W-:Y:S01]  /*7fa0*/  MUFU.EX2 R78, R146 ;  /* 0x00000092004e7308 */ /* 0x0001e20000000800 */
[----:B------:R-:W-:Y:S01]  /*7fb0*/  FMUL R39, R39, 1.4426950216293334961 ;  /* 0x3fb8aa3b27277820 */ /* 0x000fe20000400000 */
[----:B-1----:R-:W-:Y:S01]  /*7fc0*/  F2FP.SATFINITE.E4M3.F32.PACK_AB_MERGE_C R172, R63, R62, RZ ;  /* 0x0000003e3fac723e */ /* 0x002fe200048070ff */
[----:B0-----:R-:W-:-:S05]  /*7fd0*/  FADD R146, R82, -R131 ;  /* 0x8000008352927221 */ /* 0x001fca0000000000 */
[----:B------:R0:W-:Y:S01]  /*7fe0*/  MUFU.EX2 R82, R39 ;  /* 0x0000002700527308 */ /* 0x0001e20000000800 */
[--C-:B------:R-:W-:Y:S01]  /*7ff0*/  FADD R191, R191, -R55.reuse ;  /* 0x80000037bfbf7221 */ /* 0x100fe20000000000 */
[--C-:B------:R-:W-:Y:S01]  /*8000*/  FADD R45, R195, -R55.reuse ;  /* 0x80000037c32d7221 */ /* 0x100fe20000000000 */
[----:B------:R-:W-:Y:S01]  /*8010*/  FADD R194, R194, -R55 ;  /* 0x80000037c2c27221 */ /* 0x000fe20000000000 */
[----:B0-----:R-:W-:-:S04]  /*8020*/  SEL R39, R171, R149, !P0 ;  /* 0x00000095ab277207 */ /* 0x001fc80004000000 */
[----:B------:R-:W-:Y:S01]  /*8030*/  MUFU.EX2 R69, R69 ;  /* 0x0000004500457308 */ /* 0x000fe20000000800 */
[----:B------:R-:W-:Y:S02]  /*8040*/  SEL R171, R149, R171, !P0 ;  /* 0x000000ab95ab7207 */ /* 0x000fe40004000000 */
[----:B----4-:R-:W-:Y:S01]  /*8050*/  F2FP.SATFINITE.E4M3.F32.PACK_AB_MERGE_C R149, R67, R65, RZ ;  /* 0x000000414395723e */ /* 0x010fe200048070ff */
[----:B------:R-:W-:-:S04]  /*8060*/  FADD R196, R196, -R55 ;  /* 0x80000037c4c47221 */ /* 0x000fc80000000000 */
[----:B------:R-:W0:Y:S01]  /*8070*/  MUFU.EX2 R71, R71 ;  /* 0x0000004700477308 */ /* 0x000e220000000800 */
[----:B------:R-:W-:Y:S02]  /*8080*/  F2FP.SATFINITE.E4M3.F32.PACK_AB_MERGE_C R172, R68, R66, R172 ;  /* 0x0000004244ac723e */ /* 0x000fe400048070ac */
[----:B------:R-:W-:-:S05]  /*8090*/  F2FP.SATFINITE.E4M3.F32.PACK_AB_MERGE_C R149, R73, R70, R149 ;  /* 0x000000464995723e */ /* 0x000fca0004807095 */
[----:B------:R-:W-:Y:S01]  /*80a0*/  MUFU.EX2 R74, R74 ;  /* 0x0000004a004a7308 */ /* 0x000fe20000000800 */
[----:B------:R-:W-:Y:S01]  /*80b0*/  FMUL R44, R191, 1.4426950216293334961 ;  /* 0x3fb8aa3bbf2c7820 */ /* 0x000fe20000400000 */
[----:B------:R-:W-:-:S06]  /*80c0*/  FMUL R45, R45, 1.4426950216293334961 ;  /* 0x3fb8aa3b2d2d7820 */ /* 0x000fcc0000400000 */
[----:B------:R-:W1:Y:S01]  /*80d0*/  MUFU.EX2 R75, R75 ;  /* 0x0000004b004b7308 */ /* 0x000e620000000800 */
[--C-:B------:R-:W-:Y:S01]  /*80e0*/  FADD R151, R84, -R131.reuse ;  /* 0x8000008354977221 */ /* 0x100fe20000000000 */
[----:B------:R-:W-:Y:S01]  /*80f0*/  FMUL R194, R194, 1.4426950216293334961 ;  /* 0x3fb8aa3bc2c27820 */ /* 0x000fe20000400000 */
[----:B------:R-:W-:Y:S01]  /*8100*/  FMUL R196, R196, 1.4426950216293334961 ;  /* 0x3fb8aa3bc4c47820 */ /* 0x000fe20000400000 */
[--C-:B------:R-:W-:Y:S01]  /*8110*/  FADD R192, R192, -R131.reuse ;  /* 0x80000083c0c07221 */ /* 0x100fe20000000000 */
[----:B------:R-:W-:Y:S01]  /*8120*/  FADD R153, R79, -R131 ;  /* 0x800000834f997221 */ /* 0x000fe20000000000 */
[----:B------:R-:W-:Y:S01]  /*8130*/  SEL R173, R172, R149, !P0 ;  /* 0x00000095acad7207 */ /* 0x000fe20004000000 */
[----:B------:R-:W-:Y:S01]  /*8140*/  FMUL R146, R146, 1.4426950216293334961 ;  /* 0x3fb8aa3b92927820 */ /* 0x000fe20000400000 */
[----:B------:R-:W-:Y:S01]  /*8150*/  SEL R172, R149, R172, !P0 ;  /* 0x000000ac95ac7207 */ /* 0x000fe20004000000 */
[----:B------:R-:W-:Y:S01]  /*8160*/  FMUL R149, R151, 1.4426950216293334961 ;  /* 0x3fb8aa3b97957820 */ /* 0x000fe20000400000 */
[----:B------:R-:W-:Y:S01]  /*8170*/  MUFU.EX2 R44, R44 ;  /* 0x0000002c002c7308 */ /* 0x000fe20000000800 */
[----:B------:R-:W-:Y:S01]  /*8180*/  FMUL R192, R192, 1.4426950216293334961 ;  /* 0x3fb8aa3bc0c07820 */ /* 0x000fe20000400000 */
[----:B------:R-:W-:Y:S01]  /*8190*/  FMUL R153, R153, 1.4426950216293334961 ;  /* 0x3fb8aa3b99997820 */ /* 0x000fe20000400000 */
[----:B------:R-:W-:-:S05]  /*81a0*/  FADD R27, R27, -R55 ;  /* 0x800000371b1b7221 */ /* 0x000fca0000000000 */
[----:B------:R-:W-:Y:S01]  /*81b0*/  MUFU.EX2 R45, R45 ;  /* 0x0000002d002d7308 */ /* 0x000fe20000000800 */
[----:B0-----:R-:W-:Y:S02]  /*81c0*/  F2FP.SATFINITE.E4M3.F32.PACK_AB_MERGE_C R175, R71, R69, RZ ;  /* 0x0000004547af723e */ /* 0x001fe400048070ff */
[----:B-1----:R-:W-:-:S05]  /*81d0*/  F2FP.SATFINITE.E4M3.F32.PACK_AB_MERGE_C R151, R75, R74, RZ ;  /* 0x0000004a4b97723e */ /* 0x002fca00048070ff */
[----:B------:R-:W-:Y:S08]  /*81e0*/  MUFU.EX2 R48, R194 ;  /* 0x000000c200307308 */ /* 0x000ff00000000800 */
[----:B------:R-:W0:Y:S01]  /*81f0*/  MUFU.EX2 R49, R196 ;  /* 0x000000c400317308 */ /* 0x000e220000000800 */
[----:B------:R-:W-:Y:S01]  /*8200*/  FMUL R27, R27, 1.4426950216293334961 ;  /* 0x3fb8aa3b1b1b7820 */ /* 0x000fe20000400000 */
[----:B------:R-:W-:-:S06]  /*8210*/  F2FP.SATFINITE.E4M3.F32.PACK_AB_MERGE_C R175, R76, R72, R175 ;  /* 0x000000484caf723e */ /* 0x000fcc00048070af */
[----:B------:R-:W-:Y:S01]  /*8220*/  MUFU.EX2 R146, R146 ;  /* 0x0000009200927308 */ /* 0x000fe20000000800 */
[----:B------:R-:W-:-:S07]  /*8230*/  F2FP.SATFINITE.E4M3.F32.PACK_AB_MERGE_C R151, R82, R78, R151 ;  /* 0x0000004e5297723e */ /* 0x000fce0004807097 */
[----:B------:R-:W-:Y:S08]  /*8240*/  MUFU.EX2 R79, R192 ;  /* 0x000000c0004f7308 */ /* 0x000ff00000000800 */
[----:B------:R1:W-:Y:S08]  /*8250*/  MUFU.EX2 R84, R153 ;  /* 0x0000009900547308 */ /* 0x0003f00000000800 */
[----:B------:R-:W4:Y:S01]  /*8260*/  MUFU.EX2 R149, R149 ;  /* 0x0000009500957308 */ /* 0x000f220000000800 */
[----:B-1----:R-:W-:Y:S01]  /*8270*/  FADD R153, R54, -R55 ;  /* 0x8000003736997221 */ /* 0x002fe20000000000 */
[----:B------:R-:W-:Y:S01]  /*8280*/  FADD R28, R28, -R131 ;  /* 0x800000831c1c7221 */ /* 0x000fe20000000000 */
[----:B0-----:R-:W-:-:S05]  /*8290*/  F2FP.SATFINITE.E4M3.F32.PACK_AB_MERGE_C R154, R49, R48, RZ ;  /* 0x00000030319a723e */ /* 0x001fca00048070ff */
[----:B------:R0:W-:Y:S01]  /*82a0*/  MUFU.EX2 R54, R27 ;  /* 0x0000001b00367308 */ /* 0x0001e20000000800 */
[----:B------:R-:W-:Y:S01]  /*82b0*/  FMUL R28, R28, 1.4426950216293334961 ;  /* 0x3fb8aa3b1c1c7820 */ /* 0x000fe20000400000 */
[----:B------:R1:W-:Y:S01]  /*82c0*/  STS.U8 [R130+UR40+0x100], R155 ;  /* 0x0001009b82007988 */ /* 0x0003e20008000028 */
[----:B0-----:R-:W-:Y:S02]  /*82d0*/  SEL R27, R175, R151, !P0 ;  /* 0x00000097af1b7207 */ /* 0x001fe40004000000 */
[----:B------:R-:W-:Y:S01]  /*82e0*/  SEL R175, R151, R175, !P0 ;  /* 0x000000af97af7207 */ /* 0x000fe20004000000 */
[----:B------:R-:W-:Y:S01]  /*82f0*/  FMUL R151, R153, 1.4426950216293334961 ;  /* 0x3fb8aa3b99977820 */ /* 0x000fe20000400000 */
[--C-:B------:R-:W-:Y:S01]  /*8300*/  FADD R153, R24, -R131.reuse ;  /* 0x8000008318997221 */ /* 0x100fe20000000000 */
[----:B------:R-:W-:Y:S01]  /*8310*/  F2FP.SATFINITE.E4M3.F32.PACK_AB_MERGE_C R24, R45, R44, RZ ;  /* 0x0000002c2d18723e */ /* 0x000fe200048070ff */
[--C-:B------:R-:W-:Y:S01]  /*8320*/  FADD R29, R29, -R131.reuse ;  /* 0x800000831d1d7221 */ /* 0x100fe20000000000 */
[----:B----4-:R-:W-:Y:S01]  /*8330*/  F2FP.SATFINITE.E4M3.F32.PACK_AB_MERGE_C R154, R149, R84, R154 ;  /* 0x00000054959a723e */ /* 0x010fe2000480709a */
[----:B-1----:R0:W-:Y:S01]  /*8340*/  MUFU.EX2 R155, R28 ;  /* 0x0000001c009b7308 */ /* 0x0021e20000000800 */
[----:B------:R-:W-:Y:S01]  /*8350*/  F2FP.SATFINITE.E4M3.F32.PACK_AB_MERGE_C R24, R79, R146, R24 ;  /* 0x000000924f18723e */ /* 0x000fe20004807018 */
[----:B------:R-:W-:Y:S01]  /*8360*/  FADD R156, R25, -R131 ;  /* 0x80000083199c7221 */ /* 0x000fe20000000000 */
[----:B------:R-:W-:-:S02]  /*8370*/  FMUL R29, R29, 1.4426950216293334961 ;  /* 0x3fb8aa3b1d1d7820 */ /* 0x000fc40000400000 */
[----:B------:R-:W-:Y:S01]  /*8380*/  SEL R25, R24, R154, !P0 ;  /* 0x0000009a18197207 */ /* 0x000fe20004000000 */
[----:B0-----:R-:W-:Y:S01]  /*8390*/  FADD R28, R81, -R131 ;  /* 0x80000083511c7221 */ /* 0x001fe20000000000 */
[----:B------:R-:W-:Y:S01]  /*83a0*/  SEL R24, R154, R24, !P0 ;  /* 0x000000189a187207 */ /* 0x000fe20004000000 */
[----:B------:R-:W-:Y:S02]  /*83b0*/  FMUL R154, R156, 1.4426950216293334961 ;  /* 0x3fb8aa3b9c9a7820 */ /* 0x000fe40000400000 */
[----:B------:R-:W-:Y:S01]  /*83c0*/  FMUL R28, R28, 1.4426950216293334961 ;  /* 0x3fb8aa3b1c1c7820 */ /* 0x000fe20000400000 */
[----:B------:R0:W-:Y:S01]  /*83d0*/  MUFU.EX2 R156, R29 ;  /* 0x0000001d009c7308 */ /* 0x0001e20000000800 */
[--C-:B------:R-:W-:Y:S01]  /*83e0*/  FADD R198, R198, -R55.reuse ;  /* 0x80000037c6c67221 */ /* 0x100fe20000000000 */
[--C-:B------:R-:W-:Y:S01]  /*83f0*/  FADD R77, R200, -R55.reuse ;  /* 0x80000037c84d7221 */ /* 0x100fe20000000000 */
[--C-:B------:R-:W-:Y:S01]  /*8400*/  FADD R199, R199, -R55.reuse ;  /* 0x80000037c7c77221 */ /* 0x100fe20000000000 */
[--C-:B------:R-:W-:Y:S01]  /*8410*/  FADD R203, R203, -R55.reuse ;  /* 0x80000037cbcb7221 */ /* 0x100fe20000000000 */
[----:B------:R-:W-:Y:S01]  /*8420*/  FADD R204, R204, -R55 ;  /* 0x80000037cccc7221 */ /* 0x000fe20000000000 */
[----:B0-----:R-:W-:-:S02]  /*8430*/  FADD R29, R83, -R131 ;  /* 0x80000083531d7221 */ /* 0x001fc40000000000 */
[----:B------:R0:W-:Y:S01]  /*8440*/  MUFU.EX2 R83, R28 ;  /* 0x0000001c00537308 */ /* 0x0001e20000000800 */
[----:B------:R-:W-:Y:S01]  /*8450*/  FADD R197, R197, -R55 ;  /* 0x80000037c5c57221 */ /* 0x000fe20000000000 */
[----:B------:R-:W-:Y:S01]  /*8460*/  FMUL R29, R29, 1.4426950216293334961 ;  /* 0x3fb8aa3b1d1d7820 */ /* 0x000fe20000400000 */
[----:B------:R-:W-:Y:S01]  /*8470*/  FMUL R53, R198, 1.4426950216293334961 ;  /* 0x3fb8aa3bc6357820 */ /* 0x000fe20000400000 */
[----:B------:R-:W-:Y:S01]  /*8480*/  FMUL R77, R77, 1.4426950216293334961 ;  /* 0x3fb8aa3b4d4d7820 */ /* 0x000fe20000400000 */
[--C-:B0-----:R-:W-:Y:S01]  /*8490*/  FADD R28, R127, -R131.reuse ;  /* 0x800000837f1c7221 */ /* 0x101fe20000000000 */
[----:B------:R-:W-:Y:S01]  /*84a0*/  FMUL R80, R199, 1.4426950216293334961 ;  /* 0x3fb8aa3bc7507820 */ /* 0x000fe20000400000 */
[----:B------:R-:W-:Y:S02]  /*84b0*/  FMUL R85, R203, 1.4426950216293334961 ;  /* 0x3fb8aa3bcb557820 */ /* 0x000fe40000400000 */
[----:B------:R-:W-:Y:S01]  /*84c0*/  FMUL R28, R28, 1.4426950216293334961 ;  /* 0x3fb8aa3b1c1c7820 */ /* 0x000fe20000400000 */
[----:B------:R-:W-:Y:S01]  /*84d0*/  FMUL R86, R204, 1.4426950216293334961 ;  /* 0x3fb8aa3bcc567820 */ /* 0x000fe20000400000 */
[----:B------:R0:W-:Y:S01]  /*84e0*/  MUFU.EX2 R127, R29 ;  /* 0x0000001d007f7308 */ /* 0x0001e20000000800 */
[----:B------:R-:W-:Y:S01]  /*84f0*/  FMUL R197, R197, 1.4426950216293334961 ;  /* 0x3fb8aa3bc5c57820 */ /* 0x000fe20000400000 */
[--C-:B------:R-:W-:Y:S01]  /*8500*/  FADD R32, R32, -R131.reuse ;  /* 0x8000008320207221 */ /* 0x100fe20000000000 */
[--C-:B------:R-:W-:Y:S01]  /*8510*/  FADD R33, R33, -R131.reuse ;  /* 0x8000008321217221 */ /* 0x100fe20000000000 */
[--C-:B------:R-:W-:Y:S01]  /*8520*/  FADD R36, R36, -R131.reuse ;  /* 0x8000008324247221 */ /* 0x100fe20000000000 */
[--C-:B------:R-:W-:Y:S01]  /*8530*/  FADD R37, R37, -R131.reuse ;  /* 0x8000008325257221 */ /* 0x100fe20000000000 */
[----:B------:R-:W-:Y:S01]  /*8540*/  FMUL R153, R153, 1.4426950216293334961 ;  /* 0x3fb8aa3b99997820 */ /* 0x000fe20000400000 */
[----:B0-----:R-:W-:-:S02]  /*8550*/  FADD R29, R133, -R131 ;  /* 0x80000083851d7221 */ /* 0x001fc40000000000 */
[----:B------:R0:W-:Y:S01]  /*8560*/  MUFU.EX2 R133, R28 ;  /* 0x0000001c00857308 */ /* 0x0001e20000000800 */
[----:B------:R-:W-:Y:S01]  /*8570*/  FMUL R32, R32, 1.4426950216293334961 ;  /* 0x3fb8aa3b20207820 */ /* 0x000fe20000400000 */
[----:B------:R-:W-:Y:S01]  /*8580*/  FMUL R29, R29, 1.4426950216293334961 ;  /* 0x3fb8aa3b1d1d7820 */ /* 0x000fe20000400000 */
[----:B------:R-:W-:Y:S01]  /*8590*/  FMUL R33, R33, 1.4426950216293334961 ;  /* 0x3fb8aa3b21217820 */ /* 0x000fe20000400000 */
[----:B------:R-:W-:Y:S01]  /*85a0*/  FMUL R36, R36, 1.4426950216293334961 ;  /* 0x3fb8aa3b24247820 */ /* 0x000fe20000400000 */
[----:B------:R-:W-:Y:S01]  /*85b0*/  FMUL R37, R37, 1.4426950216293334961 ;  /* 0x3fb8aa3b25257820 */ /* 0x000fe20000400000 */
[----:B0-----:R-:W-:Y:S02]  /*85c0*/  FADD R28, R132, -R131 ;  /* 0x80000083841c7221 */ /* 0x001fe40000000000 */
[----:B------:R-:W-:Y:S01]  /*85d0*/  MUFU.EX2 R52, R197 ;  /* 0x000000c500347308 */ /* 0x000fe20000000800 */
[----:B------:R0:W-:Y:S01]  /*85e0*/  STS.U8 [R130+UR40+0x1100], R158 ;  /* 0x0011009e82007988 */ /* 0x0001e20008000028 */
[----:B------:R-:W-:-:S06]  /*85f0*/  FMUL R28, R28, 1.4426950216293334961 ;  /* 0x3fb8aa3b1c1c7820 */ /* 0x000fcc0000400000 */
[----:B------:R-:W-:Y:S01]  /*8600*/  MUFU.EX2 R53, R53 ;  /* 0x0000003500357308 */ /* 0x000fe20000000800 */
[----:B------:R-:W-:-:S07]  /*8610*/  FADD R141, R141, -R131 ;  /* 0x800000838d8d7221 */ /* 0x000fce0000000000 */
[----:B------:R-:W-:Y:S08]  /*8620*/  MUFU.EX2 R77, R77 ;  /* 0x0000004d004d7308 */ /* 0x000ff00000000800 */
[----:B------:R-:W1:Y:S08]  /*8630*/  MUFU.EX2 R80, R80 ;  /* 0x0000005000507308 */ /* 0x000e700000000800 */
[----:B------:R-:W-:Y:S08]  /*8640*/  MUFU.EX2 R85, R85 ;  /* 0x0000005500557308 */ /* 0x000ff00000000800 */
[----:B------:R-:W-:Y:S08]  /*8650*/  MUFU.EX2 R86, R86 ;  /* 0x0000005600567308 */ /* 0x000ff00000000800 */
[----:B------:R-:W4:Y:S01]  /*8660*/  MUFU.EX2 R87, R87 ;  /* 0x0000005700577308 */ /* 0x000f220000000800 */
[----:B------:R-:W-:-:S07]  /*8670*/  FMUL R141, R141, 1.4426950216293334961 ;  /* 0x3fb8aa3b8d8d7820 */ /* 0x000fce0000400000 */
[----:B------:R-:W-:Y:S08]  /*8680*/  MUFU.EX2 R153, R153 ;  /* 0x0000009900997308 */ /* 0x000ff00000000800 */
[----:B------:R-:W-:Y:S08]  /*8690*/  MUFU.EX2 R154, R154 ;  /* 0x0000009a009a7308 */ /* 0x000ff00000000800 */
[----:B------:R5:W-:Y:S08]  /*86a0*/  MUFU.EX2 R132, R29 ;  /* 0x0000001d00847308 */ /* 0x000bf00000000800 */
[----:B------:R-:W-:Y:S01]  /*86b0*/  MUFU.EX2 R163, R32 ;  /* 0x0000002000a37308 */ /* 0x000fe20000000800 */
[----:B-----5:R-:W-:-:S07]  /*86c0*/  FADD R29, R139, -R131 ;  /* 0x800000838b1d7221 */ /* 0x020fce0000000000 */
[----:B------:R-:W5:Y:S01]  /*86d0*/  MUFU.EX2 R164, R33 ;  /* 0x0000002100a47308 */ /* 0x000f620000000800 */
[----:B------:R-:W-:-:S07]  /*86e0*/  FMUL R29, R29, 1.4426950216293334961 ;  /* 0x3fb8aa3b1d1d7820 */ /* 0x000fce0000400000 */
[----:B0-----:R-:W-:Y:S08]  /*86f0*/  MUFU.EX2 R158, R36 ;  /* 0x00000024009e7308 */ /* 0x001ff00000000800 */
[----:B------:R-:W0:Y:S08]  /*8700*/  MUFU.EX2 R81, R37 ;  /* 0x0000002500517308 */ /* 0x000e300000000800 */
[----:B------:R2:W-:Y:S01]  /*8710*/  MUFU.EX2 R139, R28 ;  /* 0x0000001c008b7308 */ /* 0x0005e20000000800 */
[----:B------:R-:W-:Y:S01]  /*8720*/  STS.U8 [R130+UR40+0x500], R210 ;  /* 0x000500d282007988 */ /* 0x000fe20008000028 */
[----:B--2---:R-:W-:-:S06]  /*8730*/  FADD R28, R137, -R131 ;  /* 0x80000083891c7221 */ /* 0x004fcc0000000000 */
[----:B------:R-:W2:Y:S01]  /*8740*/  MUFU.EX2 R151, R151 ;  /* 0x0000009700977308 */ /* 0x000ea20000000800 */
[----:B------:R-:W-:Y:S01]  /*8750*/  FMUL R28, R28, 1.4426950216293334961 ;  /* 0x3fb8aa3b1c1c7820 */ /* 0x000fe20000400000 */
[----:B------:R-:W-:Y:S04]  /*8760*/  STS.U8 [R130+UR40+0x900], R214 ;  /* 0x000900d682007988 */ /* 0x000fe80008000028 */
[----:B------:R-:W-:Y:S02]  /*8770*/  STS.U8 [R130+UR40+0xd00], R218 ;  /* 0x000d00da82007988 */ /* 0x000fe40008000028 */
[----:B------:R1:W2:Y:S02]  /*8780*/  MUFU.EX2 R137, R29 ;  /* 0x0000001d00897308 */ /* 0x0002a40000000800 */
[----:B------:R-:W-:Y:S04]  /*8790*/  STS.U8 [R130+UR40+0x1500], R166 ;  /* 0x001500a682007988 */ /* 0x000fe80008000028 */
[----:B------:R-:W-:Y:S04]  /*87a0*/  STS.U8 [R130+UR40+0x1900], R174 ;  /* 0x001900ae82007988 */ /* 0x000fe80008000028 */
[----:B------:R-:W-:Y:S01]  /*87b0*/  STS.U8 [R130+UR40+0x1d00], R182 ;  /* 0x001d00b682007988 */ /* 0x000fe20008000028 */
[----:B-1----:R-:W-:-:S03]  /*87c0*/  F2FP.SATFINITE.E4M3.F32.PACK_AB_MERGE_C R29, R80, R77, RZ ;  /* 0x0000004d501d723e */ /* 0x002fc600048070ff */
[----:B------:R-:W-:Y:S04]  /*87d0*/  STS.U8 [R130+UR40+0x2100], R157 ;  /* 0x0021009d82007988 */ /* 0x000fe80008000028 */
[----:B------:R-:W-:Y:S04]  /*87e0*/  STS.U8 [R130+UR40+0x2500], R165 ;  /* 0x002500a582007988 */ /* 0x000fe80008000028 */
[----:B------:R1:W-:Y:S04]  /*87f0*/  STS.U8 [R130+UR40+0x2900], R140 ;  /* 0x0029008c82007988 */ /* 0x0003e80008000028 */
[----:B------:R-:W-:Y:S04]  /*8800*/  STS.U8 [R130+UR40+0x2d00], R148 ;  /* 0x002d009482007988 */ /* 0x000fe80008000028 */
[----:B------:R-:W-:Y:S01]  /*8810*/  STS.U8 [R130+UR40+0x3100], R143 ;  /* 0x0031008f82007988 */ /* 0x000fe20008000028 */
[----:B-1----:R4:W-:Y:S03]  /*8820*/  MUFU.EX2 R140, R28 ;  /* 0x0000001c008c7308 */ /* 0x0029e60000000800 */
[----:B------:R-:W-:Y:S04]  /*8830*/  STS.U8 [R130+UR40+0x3500], R134 ;  /* 0x0035008682007988 */ /* 0x000fe80008000028 */
[----:B------:R1:W-:Y:S04]  /*8840*/  STS.U8 [R130+UR40+0x3900], R135 ;  /* 0x0039008782007988 */ /* 0x0003e80008000028 */
[----:B------:R3:W-:Y:S01]  /*8850*/  STS.U8 [R130+UR40+0x3d00], R30 ;  /* 0x003d001e82007988 */ /* 0x0007e20008000028 */
[----:B----4-:R-:W-:-:S02]  /*8860*/  F2FP.SATFINITE.E4M3.F32.PACK_AB_MERGE_C R28, R42, R87, RZ ;  /* 0x000000572a1c723e */ /* 0x010fc400048070ff */
[----:B------:R-:W-:Y:S02]  /*8870*/  F2FP.SATFINITE.E4M3.F32.PACK_AB_MERGE_C R29, R156, R155, R29 ;  /* 0x0000009b9c1d723e */ /* 0x000fe4000480701d */
[----:B-1----:R-:W-:Y:S01]  /*8880*/  F2FP.SATFINITE.E4M3.F32.PACK_AB_MERGE_C R135, R86, R85, RZ ;  /* 0x000000555687723e */ /* 0x002fe200048070ff */
[----:B---3--:R1:W3:Y:S03]  /*8890*/  MUFU.EX2 R130, R141 ;  /* 0x0000008d00827308 */ /* 0x0082e60000000800 */
[----:B-----5:R-:W-:Y:S01]  /*88a0*/  F2FP.SATFINITE.E4M3.F32.PACK_AB_MERGE_C R135, R164, R163, R135 ;  /* 0x000000a3a487723e */ /* 0x020fe20004807087 */
[----:B------:R-:W-:Y:S01]  /*88b0*/  STS.U8 [R129+UR40+0x200], R207 ;  /* 0x000200cf81007988 */ /* 0x000fe20008000028 */
[----:B0-----:R-:W-:Y:S02]  /*88c0*/  F2FP.SATFINITE.E4M3.F32.PACK_AB_MERGE_C R28, R81, R158, R28 ;  /* 0x0000009e511c723e */ /* 0x001fe4000480701c */
[----:B-1----:R-:W-:Y:S01]  /*88d0*/  F2FP.SATFINITE.E4M3.F32.PACK_AB_MERGE_C R141, R53, R52, RZ ;  /* 0x00000034358d723e */ /* 0x002fe200048070ff */
[----:B------:R-:W-:Y:S03]  /*88e0*/  STS.U8 [R129+UR40+0x600], R211 ;  /* 0x000600d381007988 */ /* 0x000fe60008000028 */
[----:B------:R-:W-:Y:S01]  /*88f0*/  F2FP.SATFINITE.E4M3.F32.PACK_AB_MERGE_C R141, R154, R153, R141 ;  /* 0x000000999a8d723e */ /* 0x000fe2000480708d */
[----:B------:R-:W-:Y:S01]  /*8900*/  STS.U8 [R129+UR40+0xa00], R215 ;  /* 0x000a00d781007988 */ /* 0x000fe20008000028 */
[----:B------:R-:W-:-:S03]  /*8910*/  SEL R36, R135, R28, !P0 ;  /* 0x0000001c87247207 */ /* 0x000fc60004000000 */
[----:B------:R-:W-:Y:S01]  /*8920*/  STS.U8 [R129+UR40+0xe00], R220 ;  /* 0x000e00dc81007988 */ /* 0x000fe20008000028 */
[----:B------:R-:W-:-:S03]  /*8930*/  SEL R33, R141, R29, !P0 ;  /* 0x0000001d8d217207 */ /* 0x000fc60004000000 */
[----:B------:R-:W-:Y:S01]  /*8940*/  STS.U8 [R129+UR40+0x1200], R160 ;  /* 0x001200a081007988 */ /* 0x000fe20008000028 */
[----:B------:R-:W-:-:S03]  /*8950*/  SEL R141, R29, R141, !P0 ;  /* 0x0000008d1d8d7207 */ /* 0x000fc60004000000 */
        /* <DEDUP_REMOVED lines=10> */
[----:B------:R-:W-:Y:S01]  /*8a00*/  STS.U8 [R129+UR40+0x3e00], R31 ;  /* 0x003e001f81007988 */ /* 0x000fe20008000028 */
[----:B------:R-:W-:-:S03]  /*8a10*/  SEL R135, R28, R135, !P0 ;  /* 0x000000871c877207 */ /* 0x000fc60004000000 */
[----:B------:R-:W-:Y:S01]  /*8a20*/  STS.U8 [R126+UR40+0x300], R208 ;  /* 0x000300d07e007988 */ /* 0x000fe20008000028 */
[----:B------:R-:W-:-:S03]  /*8a30*/  F2FP.SATFINITE.E4M3.F32.PACK_AB_MERGE_C R30, R46, R43, RZ ;  /* 0x0000002b2e1e723e */ /* 0x000fc600048070ff */
[----:B------:R-:W-:Y:S01]  /*8a40*/  STS.U8 [R126+UR40+0x700], R212 ;  /* 0x000700d47e007988 */ /* 0x000fe20008000028 */
[----:B------:R-:W-:-:S03]  /*8a50*/  F2FP.SATFINITE.E4M3.F32.PACK_AB_MERGE_C R29, R50, R47, RZ ;  /* 0x0000002f321d723e */ /* 0x000fc600048070ff */
        /* <DEDUP_REMOVED lines=14> */
[----:B------:R-:W-:Y:S01]  /*8b40*/  F2FP.SATFINITE.E4M3.F32.PACK_AB_MERGE_C R134, R56, R51, RZ ;  /* 0x000000333886723e */ /* 0x000fe200048070ff */
[----:B------:R0:W-:Y:S06]  /*8b50*/  MEMBAR.ALL.CTA ;  /* 0x0000000000007992 */ /* 0x0001ec0000008000 */
[----:B0-----:R-:W0:Y:S01]  /*8b60*/  FENCE.VIEW.ASYNC.S ;  /* 0x00000000000073c6 */ /* 0x001e220000000000 */
[----:B--2---:R-:W-:-:S02]  /*8b70*/  F2FP.SATFINITE.E4M3.F32.PACK_AB_MERGE_C R28, R151, R54, RZ ;  /* 0x00000036971c723e */ /* 0x004fc400048070ff */
[----:B------:R-:W-:Y:S02]  /*8b80*/  F2FP.SATFINITE.E4M3.F32.PACK_AB_MERGE_C R30, R127, R83, R30 ;  /* 0x000000537f1e723e */ /* 0x000fe4000480701e */
[----:B------:R-:W-:Y:S02]  /*8b90*/  F2FP.SATFINITE.E4M3.F32.PACK_AB_MERGE_C R29, R132, R133, R29 ;  /* 0x00000085841d723e */ /* 0x000fe4000480701d */
[----:B------:R-:W-:Y:S02]  /*8ba0*/  F2FP.SATFINITE.E4M3.F32.PACK_AB_MERGE_C R134, R137, R139, R134 ;  /* 0x0000008b8986723e */ /* 0x000fe40004807086 */
[----:B---3--:R-:W-:Y:S01]  /*8bb0*/  F2FP.SATFINITE.E4M3.F32.PACK_AB_MERGE_C R28, R130, R140, R28 ;  /* 0x0000008c821c723e */ /* 0x008fe2000480701c */
[----:B0-----:R0:W-:Y:S01]  /*8bc0*/  SHFL.IDX PT, R32, R25, R38, 0x1f ;  /* 0x00001f2619207589 */ /* 0x0011e200000e0000 */
[----:B------:R-:W-:Y:S02]  /*8bd0*/  SEL R37, R30, R29, !P0 ;  /* 0x0000001d1e257207 */ /* 0x000fe40004000000 */
[----:B------:R-:W-:-:S02]  /*8be0*/  SEL R143, R134, R28, !P0 ;  /* 0x0000001c868f7207 */ /* 0x000fc40004000000 */
[----:B------:R-:W-:Y:S02]  /*8bf0*/  SEL R30, R29, R30, !P0 ;  /* 0x0000001e1d1e7207 */ /* 0x000fe40004000000 */
[----:B------:R-:W-:Y:S02]  /*8c00*/  SEL R134, R28, R134, !P0 ;  /* 0x000000861c867207 */ /* 0x000fe40004000000 */
[----:B0-----:R-:W-:Y:S01]  /*8c10*/  LOP3.LUT R25, R38, 0x1, RZ, 0x3c, !PT ;  /* 0x0000000126197812 */ /* 0x001fe200078e3cff */
[----:B------:R0:W-:Y:S01]  /*8c20*/  SHFL.IDX PT, R29, R27, R38, 0x1f ;  /* 0x00001f261b1d7589 */ /* 0x0001e200000e0000 */
[----:B------:R-:W-:-:S03]  /*8c30*/  FADD R125, -R131, R125 ;  /* 0x0000007d837d7221 */ /* 0x000fc60000000100 */
[----:B------:R-:W-:Y:S01]  /*8c40*/  SHFL.IDX PT, R28, R39, R38, 0x1f ;  /* 0x00001f26271c7589 */ /* 0x000fe200000e0000 */
[----:B------:R-:W-:-:S03]  /*8c50*/  FMUL R125, R125, 1.4426950216293334961 ;  /* 0x3fb8aa3b7d7d7820 */ /* 0x000fc60000400000 */
[----:B------:R-:W-:Y:S01]  /*8c60*/  SHFL.IDX PT, R173, R173, R38, 0x1f ;  /* 0x00001f26adad7589 */ /* 0x000fe200000e0000 */
[----:B0-----:R-:W-:-:S03]  /*8c70*/  FADD R27, -R55, R128 ;  /* 0x00000080371b7221 */ /* 0x001fc60000000100 */
[----:B------:R-:W-:Y:S04]  /*8c80*/  SHFL.IDX PT, R33, R33, R38, 0x1f ;  /* 0x00001f2621217589 */ /* 0x000fe800000e0000 */
[----:B------:R-:W-:Y:S01]  /*8c90*/  SHFL.IDX PT, R36, R36, R38, 0x1f ;  /* 0x00001f2624247589 */ /* 0x000fe200000e0000 */
[----:B------:R-:W-:-:S03]  /*8ca0*/  FMUL R126, R27, 1.4426950216293334961 ;  /* 0x3fb8aa3b1b7e7820 */ /* 0x000fc60000400000 */
[----:B------:R-:W-:Y:S04]  /*8cb0*/  SHFL.IDX PT, R37, R37, R38, 0x1f ;  /* 0x00001f2625257589 */ /* 0x000fe800000e0000 */
[----:B------:R-:W-:Y:S04]  /*8cc0*/  SHFL.IDX PT, R39, R143, R38, 0x1f ;  /* 0x00001f268f277589 */ /* 0x000fe800000e0000 */
[----:B------:R-:W0:Y:S04]  /*8cd0*/  SHFL.IDX PT, R135, R135, R25, 0x1f ;  /* 0x00001f1987877589 */ /* 0x000e2800000e0000 */
[----:B------:R-:W1:Y:S04]  /*8ce0*/  SHFL.IDX PT, R38, R30, R25, 0x1f ;  /* 0x00001f191e267589 */ /* 0x000e6800000e0000 */
[----:B------:R-:W2:Y:S04]  /*8cf0*/  SHFL.IDX PT, R171, R171, R25, 0x1f ;  /* 0x00001f19abab7589 */ /* 0x000ea800000e0000 */
[----:B------:R2:W3:Y:S04]  /*8d00*/  SHFL.IDX PT, R143, R24, R25, 0x1f ;  /* 0x00001f19188f7589 */ /* 0x0004e800000e0000 */
[----:B------:R-:W4:Y:S04]  /*8d10*/  SHFL.IDX PT, R175, R175, R25, 0x1f ;  /* 0x00001f19afaf7589 */ /* 0x000f2800000e0000 */
[----:B------:R-:W5:Y:S04]  /*8d20*/  SHFL.IDX PT, R141, R141, R25, 0x1f ;  /* 0x00001f198d8d7589 */ /* 0x000f6800000e0000 */
[----:B------:R-:W5:Y:S04]  /*8d30*/  SHFL.IDX PT, R134, R134, R25, 0x1f ;  /* 0x00001f1986867589 */ /* 0x000f6800000e0000 */
[----:B------:R3:W5:Y:S01]  /*8d40*/  SHFL.IDX PT, R172, R172, R25, 0x1f ;  /* 0x00001f19acac7589 */ /* 0x00076200000e0000 */
[----:B------:R-:W1:Y:S01]  /*8d50*/  MUFU.EX2 R126, R126 ;  /* 0x0000007e007e7308 */ /* 0x000e620000000800 */
[----:B------:R-:W-:-:S07]  /*8d60*/  IMAD.MOV.U32 R136, RZ, RZ, 0x5410 ;  /* 0x00005410ff887424 */ /* 0x000fce00078e00ff */
[----:B------:R-:W4:Y:S01]  /*8d70*/  MUFU.EX2 R125, R125 ;  /* 0x0000007d007d7308 */ /* 0x000f220000000800 */
[----:B------:R-:W-:Y:S01]  /*8d80*/  IMAD.MOV.U32 R129, RZ, RZ, 0x7632 ;  /* 0x00007632ff817424 */ /* 0x000fe200078e00ff */
[----:B------:R-:W-:Y:S01]  /*8d90*/  LOP3.LUT P1, RZ, R177, 0x2, RZ, 0xc0, !PT ;  /* 0x00000002b1ff7812 */ /* 0x000fe2000782c0ff */
[----:B------:R-:W-:-:S03]  /*8da0*/  USHF.L.U32 UR7, UR49, 0x7, URZ ;  /* 0x0000000731077899 */ /* 0x000fc6000800063f */
[----:B------:R-:W-:Y:S01]  /*8db0*/  SEL R136, R136, 0x1054, !P1 ;  /* 0x0000105488887807 */ /* 0x000fe20004800000 */
[----:B------:R-:W-:Y:S01]  /*8dc0*/  ULOP3.LUT UR7, UR7, 0x200, URZ, 0xc0, !UPT ;  /* 0x0000020007077892 */ /* 0x000fe2000f8ec03f */
[----:B------:R-:W-:Y:S02]  /*8dd0*/  SEL R129, R129, 0x3276, !P1 ;  /* 0x0000327681817807 */ /* 0x000fe40004800000 */
[C-C-:B0-----:R-:W-:Y:S01]  /*8de0*/  PRMT R34, R36.reuse, R136, R135.reuse ;  /* 0x0000008824227216 */ /* 0x141fe20000000087 */
[----:B------:R-:W-:Y:S01]  /*8df0*/  ULEA.HI UR7, UR40, UR7, URZ, 0x1c ;  /* 0x0000000728077291 */ /* 0x000fe2000f8fe03f */
[-C--:B------:R-:W-:Y:S01]  /*8e00*/  PRMT R35, R36, R129.reuse, R135 ;  /* 0x0000008124237216 */ /* 0x080fe20000000087 */
[----:B-1----:R-:W-:Y:S01]  /*8e10*/  FMUL R90, R90, R126 ;  /* 0x0000007e5a5a7220 */ /* 0x002fe20000400000 */
[--C-:B------:R-:W-:Y:S01]  /*8e20*/  PRMT R36, R37, R136, R38.reuse ;  /* 0x0000008825247216 */ /* 0x100fe20000000026 */
[----:B------:R-:W-:Y:S01]  /*8e30*/  FMUL R91, R91, R126 ;  /* 0x0000007e5b5b7220 */ /* 0x000fe20000400000 */
[--C-:B--2---:R-:W-:Y:S01]  /*8e40*/  PRMT R24, R28, R136, R171.reuse ;  /* 0x000000881c187216 */ /* 0x104fe200000000ab */
[-C--:B------:R-:W-:Y:S01]  /*8e50*/  FMUL R94, R94, R126.reuse ;  /* 0x0000007e5e5e7220 */ /* 0x080fe20000400000 */
[-C--:B---3--:R-:W-:Y:S01]  /*8e60*/  PRMT R25, R28, R129.reuse, R171 ;  /* 0x000000811c197216 */ /* 0x088fe200000000ab */
[----:B------:R-:W-:Y:S01]  /*8e70*/  FMUL R95, R95, R126 ;  /* 0x0000007e5f5f7220 */ /* 0x000fe20000400000 */
[--C-:B------:R-:W-:Y:S01]  /*8e80*/  PRMT R30, R32, R136, R143.reuse ;  /* 0x00000088201e7216 */ /* 0x100fe2000000008f */
[-C--:B------:R-:W-:Y:S01]  /*8e90*/  FMUL R98, R98, R126.reuse ;  /* 0x0000007e62627220 */ /* 0x080fe20000400000 */
[-C--:B------:R-:W-:Y:S01]  /*8ea0*/  PRMT R31, R32, R129.reuse, R143 ;  /* 0x00000081201f7216 */ /* 0x080fe2000000008f */
[-C--:B------:R-:W-:Y:S01]  /*8eb0*/  FMUL R99, R99, R126.reuse ;  /* 0x0000007e63637220 */ /* 0x080fe20000400000 */
[----:B------:R-:W-:Y:S01]  /*8ec0*/  PRMT R37, R37, R129, R38 ;  /* 0x0000008125257216 */ /* 0x000fe20000000026 */
[-C--:B------:R-:W-:Y:S01]  /*8ed0*/  FMUL R102, R102, R126.reuse ;  /* 0x0000007e66667220 */ /* 0x080fe20000400000 */
        /* <DEDUP_REMOVED lines=8> */
[-C--:B----4-:R-:W-:Y:S01]  /*8f60*/  FMUL R88, R88, R125.reuse ;  /* 0x0000007d58587220 */ /* 0x090fe20000400000 */
        /* <DEDUP_REMOVED lines=14> */
[----:B------:R-:W-:Y:S01]  /*9050*/  FMUL R117, R117, R125 ;  /* 0x0000007d75757220 */ /* 0x000fe20000400000 */
[----:B------:R-:W-:Y:S01]  /*9060*/  FMUL R119, R119, R126 ;  /* 0x0000007e77777220 */ /* 0x000fe20000400000 */
[----:B------:R-:W-:-:S02]  /*9070*/  PRMT R28, R29, R136, R175 ;  /* 0x000000881d1c7216 */ /* 0x000fc400000000af */
[-C--:B-----5:R-:W-:Y:S02]  /*9080*/  PRMT R32, R33, R136.reuse, R141 ;  /* 0x0000008821207216 */ /* 0x0a0fe4000000008d */
[-C--:B------:R-:W-:Y:S01]  /*9090*/  PRMT R38, R39, R136.reuse, R134 ;  /* 0x0000008827267216 */ /* 0x080fe20000000086 */
[----:B------:R-:W-:Y:S01]  /*90a0*/  ULOP3.LUT UR38, UR7, 0x3fff, URZ, 0xc0, !UPT ;  /* 0x00003fff07267892 */ /* 0x000fe2000f8ec03f */
[C-C-:B------:R-:W-:Y:S02]  /*90b0*/  PRMT R26, R173.reuse, R136, R172.reuse ;  /* 0x00000088ad1a7216 */ /* 0x140fe400000000ac */
[-C--:B------:R-:W-:Y:S02]  /*90c0*/  PRMT R27, R173, R129.reuse, R172 ;  /* 0x00000081ad1b7216 */ /* 0x080fe400000000ac */
[-C--:B------:R-:W-:Y:S02]  /*90d0*/  PRMT R29, R29, R129.reuse, R175 ;  /* 0x000000811d1d7216 */ /* 0x080fe400000000af */
[----:B------:R-:W-:-:S02]  /*90e0*/  PRMT R33, R33, R129, R141 ;  /* 0x0000008121217216 */ /* 0x000fc4000000008d */
[----:B------:R-:W-:Y:S01]  /*90f0*/  PRMT R39, R39, R129, R134 ;  /* 0x0000008127277216 */ /* 0x000fe20000000086 */
[----:B------:R-:W-:Y:S06]  /*9100*/  BAR.SYNC.DEFER_BLOCKING 0x0 ;  /* 0x0000000000007b1d */ /* 0x000fec0000010000 */
[----:B------:R-:W-:Y:S01]  /*9110*/  UMOV UR39, 0x40000040 ;  /* 0x4000004000277882 */ /* 0x000fe20000000000 */
[----:B------:R-:W-:-:S06]  /*9120*/  WARPGROUP.ARRIVE ;  /* 0x00000000000079c5 */ /* 0x000fcc0000000000 */
[----:B------:R-:W-:Y:S01]  /*9130*/  QGMMA.64x64x32.F32.E4M3.E4M3 R88, R24, gdesc[UR36], R88 ;  /* 0x00e0002418587df3 */ /* 0x000fe20008700858 */
[----:B------:R-:W-:Y:S01]  /*9140*/  UIADD3 UR38, UP0, UR38, 0x2, URZ ;  /* 0x0000000226267890 */ /* 0x000fe2000ff1e03f */
[----:B------:R-:W-:-:S03]  /*9150*/  UMOV UR7, URZ ;  /* 0x0000003f00077c82 */ /* 0x000fc60008000000 */
[----:B------:R-:W-:Y:S01]  /*9160*/  UIADD3.X UR39, UR7, 0x40000040, URZ, UP0, !UPT ;  /* 0x4000004007277890 */ /* 0x000fe200087fe43f */
[----:B------:R-:W-:Y:S01]  /*9170*/  FADD R57, R57, R60 ;  /* 0x0000003c39397221 */ /* 0x000fe20000000000 */
[----:B------:R-:W-:-:S03]  /*9180*/  FADD R40, R40, R41 ;  /* 0x0000002928287221 */ /* 0x000fc60000000000 */
        /* <DEDUP_REMOVED lines=9> */
[----:B------:R-:W-:Y:S01]  /*9220*/  FADD R40, R65, R40 ;  /* 0x0000002841287221 */ /* 0x000fe20000000000 */
[----:B------:R-:W-:Y:S02]  /*9230*/  QGMMA.64x64x32.F32.E4M3.E4M3 R88, R28, gdesc[UR36], R88 ;  /* 0x00e000241c587df3 */ /* 0x000fe40008700858 */
        /* <DEDUP_REMOVED lines=8> */
[----:B------:R-:W-:Y:S02]  /*92c0*/  UIADD3.64 UR42, UR38, 0x2, URZ ;  /* 0x00000002262a7897 */ /* 0x000fe4000fffe03f */
        /* <DEDUP_REMOVED lines=15> */
[----:B------:R-:W-:Y:S01]  /*93c0*/  QGMMA.64x64x32.F32.E4M3.E4M3 R88, R32, gdesc[UR40], R88 ;  /* 0x00e0002820587df3 */ /* 0x000fe20008700858 */
[----:B------:R-:W-:Y:S02]  /*93d0*/  FADD R40, R77, R40 ;  /* 0x000000284d287221 */ /* 0x000fe40000000000 */
[----:B------:R-:W-:Y:S02]  /*93e0*/  FADD R57, R156, R57 ;  /* 0x000000399c397221 */ /* 0x000fe40000000000 */
[----:B------:R-:W-:Y:S02]  /*93f0*/  FADD R40, R80, R40 ;  /* 0x0000002850287221 */ /* 0x000fe40000000000 */
[----:B------:R-:W-:Y:S02]  /*9400*/  FADD R57, R163, R57 ;  /* 0x00000039a3397221 */ /* 0x000fe40000000000 */
[----:B------:R-:W-:-:S02]  /*9410*/  FADD R40, R85, R40 ;  /* 0x0000002855287221 */ /* 0x000fc40000000000 */
[----:B------:R-:W-:Y:S02]  /*9420*/  FADD R57, R164, R57 ;  /* 0x00000039a4397221 */ /* 0x000fe40000000000 */
        /* <DEDUP_REMOVED lines=11> */
[----:B------:R-:W-:Y:S01]  /*94e0*/  FADD R57, R132, R57 ;  /* 0x0000003984397221 */ /* 0x000fe20000000000 */
[----:B------:R-:W-:Y:S01]  /*94f0*/  UIADD3.64 UR38, UR38, 0x4, URZ ;  /* 0x0000000426267897 */ /* 0x000fe2000fffe03f */
        /* <DEDUP_REMOVED lines=8> */
[----:B------:R-:W-:-:S03]  /*9580*/  FADD R40, R151, R40 ;  /* 0x0000002897287221 */ /* 0x000fc60000000000 */
[----:B------:R-:W0:Y:S01]  /*9590*/  SHFL.BFLY PT, R42, R57, 0x2, 0x1f ;  /* 0x0c401f00392a7f89 */ /* 0x000e2200000e0000 */
[----:B------:R-:W-:Y:S03]  /*95a0*/  QGMMA.64x64x32.F32.E4M3.E4M3 R88, R36, gdesc[UR36], R88, gsb0 ;  /* 0x00e0002424587df3 */ /* 0x000fe60008000858 */
[----:B------:R-:W1:Y:S01]  /*95b0*/  SHFL.BFLY PT, R41, R40, 0x2, 0x1f ;  /* 0x0c401f0028297f89 */ /* 0x000e6200000e0000 */
[----:B------:R-:W2:Y:S01]  /*95c0*/  S2R R142, SR_CTAID.X ;  /* 0x00000000008e7919 */ /* 0x000ea20000002500 */
[----:B0-----:R-:W-:Y:S01]  /*95d0*/  FADD R42, R57, R42 ;  /* 0x0000002a392a7221 */ /* 0x001fe20000000000 */
[----:B-1----:R-:W-:-:S04]  /*95e0*/  FADD R41, R40, R41 ;  /* 0x0000002928297221 */ /* 0x002fc80000000000 */
[----:B------:R-:W0:Y:S04]  /*95f0*/  SHFL.BFLY PT, R40, R42, 0x1, 0x1f ;  /* 0x0c201f002a287f89 */ /* 0x000e2800000e0000 */
[----:B------:R-:W1:Y:S01]  /*9600*/  SHFL.BFLY PT, R43, R41, 0x1, 0x1f ;  /* 0x0c201f00292b7f89 */ /* 0x000e6200000e0000 */
[----:B------:R-:W-:Y:S01]  /*9610*/  UIADD3 UR4, UR4, 0x80, URZ ;  /* 0x0000008004047890 */ /* 0x000fe2000fffe03f */
[----:B--2---:R-:W-:-:S04]  /*9620*/  IMAD.SHL.U32 R142, R142, 0x40, RZ ;  /* 0x000000408e8e7824 */ /* 0x004fc800078e00ff */
[----:B------:R-:W-:-:S05]  /*9630*/  VIADD R142, R142, 0x40 ;  /* 0x000000408e8e7836 */ /* 0x000fca0000000000 */
[----:B------:R-:W-:Y:S01]  /*9640*/  ISETP.LE.AND P1, PT, R142, UR4, PT ;  /* 0x000000048e007c0c */ /* 0x000fe2000bf23270 */
[----:B------:R-:W-:Y:S02]  /*9650*/  ULEA UR5, UR48, UR5, 0x7 ;  /* 0x0000000530057291 */ /* 0x000fe4000f8e383f */
[----:B------:R-:W-:Y:S01]  /*9660*/  ULEA UR6, UR50, UR6, 0x7 ;  /* 0x0000000632067291 */ /* 0x000fe2000f8e383f */
[----:B0-----:R-:W-:Y:S01]  /*9670*/  FADD R40, R42, R40 ;  /* 0x000000282a287221 */ /* 0x001fe20000000000 */
[----:B-1----:R-:W-:-:S03]  /*9680*/  FADD R43, R41, R43 ;  /* 0x0000002b292b7221 */ /* 0x002fc60000000000 */
[----:B------:R-:W-:Y:S01]  /*9690*/  FFMA R123, R125, R123, R40 ;  /* 0x0000007b7d7b7223 */ /* 0x000fe20000000028 */
[----:B------:R-:W-:Y:S02]  /*96a0*/  IMAD.MOV.U32 R41, RZ, RZ, R131 ;  /* 0x000000ffff297224 */ /* 0x000fe400078e0083 */
[----:B------:R-:W-:Y:S01]  /*96b0*/  FFMA R124, R126, R124, R43 ;  /* 0x0000007c7e7c7223 */ /* 0x000fe2000000002b */
[----:B------:R-:W-:Y:S02]  /*96c0*/  IMAD.MOV.U32 R40, RZ, RZ, R55 ;  /* 0x000000ffff287224 */ /* 0x000fe400078e0037 */
[----:B------:R-:W-:Y:S02]  /*96d0*/  IMAD.MOV.U32 R125, RZ, RZ, R131 ;  /* 0x000000ffff7d7224 */ /* 0x000fe400078e0083 */
[----:B------:R-:W-:Y:S01]  /*96e0*/  IMAD.MOV.U32 R128, RZ, RZ, R55 ;  /* 0x000000ffff807224 */ /* 0x000fe200078e0037 */
[----:B------:R-:W-:Y:S02]  /*96f0*/  WARPGROUP.DEPBAR.LE gsb0, 0x0 ;  /* 0x00008000000079c5 */ /* 0x000fe40000010000 */
[----:B------:R-:W-:Y:S05]  /*9700*/  @!P1 BRA `(.L_x_1) ;  /* 0xffffffa000089947 */ /* 0x000fea000383ffff */
.L_x_0:
[----:B------:R-:W0:Y:S01]  /*9710*/  S2R R127, SR_TID.X ;  /* 0x00000000007f7919 */ /* 0x000e220000002100 */
[----:B------:R-:W-:Y:S01]  /*9720*/  FSETP.GT.AND P0, PT, |R124|, 8.50705917302346158658e+37, PT ;  /* 0x7e8000007c00780b */ /* 0x000fe20003f04200 */
[----:B-1----:R-:W-:Y:S01]  /*9730*/  FMUL R43, R88, 0.25 ;  /* 0x3e800000582b7820 */ /* 0x002fe20000400000 */
[C---:B------:R-:W-:Y:S01]  /*9740*/  FSETP.GT.AND P1, PT, |R123|.reuse, 8.50705917302346158658e+37, PT ;  /* 0x7e8000007b00780b */ /* 0x040fe20003f24200 */
[----:B------:R-:W1:Y:S01]  /*9750*/  LDC R72, c[0x0][0x278] ;  /* 0x00009e00ff487b82 */ /* 0x000e620000000800 */
[C---:B------:R-:W-:Y:S01]  /*9760*/  FSETP.GEU.AND P3, PT, R124.reuse, 1.175494350822287508e-38, PT ;  /* 0x008000007c00780b */ /* 0x040fe20003f6e000 */
[----:B------:R-:W2:Y:S01]  /*9770*/  S2R R126, SR_CTAID.X ;  /* 0x00000000007e7919 */ /* 0x000ea20000002500 */
[----:B------:R-:W-:Y:S01]  /*9780*/  FSETP.GEU.AND P4, PT, |R124|, 1.175494350822287508e-38, PT ;  /* 0x008000007c00780b */ /* 0x000fe20003f8e200 */
[----:B------:R-:W-:Y:S01]  /*9790*/  ULDC.64 UR4, c[0x0][0x270] ;  /* 0x00009c0000047ab9 */ /* 0x000fe20000000a00 */
[----:B------:R-:W-:Y:S01]  /*97a0*/  FSETP.GEU.AND P2, PT, R123, 1.175494350822287508e-38, PT ;  /* 0x008000007b00780b */ /* 0x000fe20003f4e000 */
[----:B------:R-:W-:Y:S01]  /*97b0*/  UIMAD UR4, UR41, UR4, URZ ;  /* 0x00000004290472a4 */ /* 0x000fe2000f8e023f */
[----:B------:R-:W-:Y:S01]  /*97c0*/  FSEL R43, R43, R88, P1 ;  /* 0x000000582b2b7208 */ /* 0x000fe20000800000 */
[----:B------:R-:W3:Y:S01]  /*97d0*/  LDC.64 R68, c[0x0][0x228] ;  /* 0x00008a00ff447b82 */ /* 0x000ee20000000a00 */
[----:B0-----:R-:W-:Y:S01]  /*97e0*/  SHF.R.S32.HI R0, RZ, 0x2, R127 ;  /* 0x00000002ff007819 */ /* 0x001fe2000001147f */
[C---:B------:R-:W-:Y:S01]  /*97f0*/  IMAD.SHL.U32 R2, R127.reuse, 0x4, RZ ;  /* 0x000000047f027824 */ /* 0x040fe200078e00ff */
[----:B------:R-:W-:-:S02]  /*9800*/  LOP3.LUT R8, R127, 0x80, RZ, 0xc0, !PT ;  /* 0x000000807f087812 */ /* 0x000fc400078ec0ff */
[----:B------:R-:W-:Y:S02]  /*9810*/  SGXT R0, R0, 0x1 ;  /* 0x000000010000781a */ /* 0x000fe40000000200 */
[----:B------:R-:W-:Y:S01]  /*9820*/  SHF.R.U32.HI R3, RZ, 0x1, R8 ;  /* 0x00000001ff037819 */ /* 0x000fe20000011608 */
[----:B--2---:R-:W-:Y:S01]  /*9830*/  IMAD.SHL.U32 R126, R126, 0x40, RZ ;  /* 0x000000407e7e7824 */ /* 0x004fe200078e00ff */
[----:B------:R-:W-:Y:S02]  /*9840*/  LOP3.LUT R9, R127, 0x3, RZ, 0xc0, !PT ;  /* 0x000000037f097812 */ /* 0x000fe400078ec0ff */
[----:B------:R-:W-:Y:S01]  /*9850*/  LOP3.LUT R7, R3, 0x840, R0, 0x78, !PT ;  /* 0x0000084003077812 */ /* 0x000fe200078e7800 */
[C---:B------:R-:W-:Y:S01]  /*9860*/  IMAD.SHL.U32 R0, R127.reuse, 0x8, RZ ;  /* 0x000000087f007824 */ /* 0x040fe200078e00ff */
[--C-:B------:R-:W-:Y:S01]  /*9870*/  SHF.R.S32.HI R10, RZ, 0x4, R127.reuse ;  /* 0x00000004ff0a7819 */ /* 0x100fe2000001147f */
[----:B------:R-:W-:Y:S01]  /*9880*/  IMAD.SHL.U32 R3, R127, 0x40, RZ ;  /* 0x000000407f037824 */ /* 0x000fe200078e00ff */
[----:B------:R-:W-:-:S02]  /*9890*/  SHF.R.S32.HI R5, RZ, 0x3, R127 ;  /* 0x00000003ff057819 */ /* 0x000fc4000001147f */
[----:B------:R-:W-:Y:S02]  /*98a0*/  LOP3.LUT R4, R0, 0x380, RZ, 0xc0, !PT ;  /* 0x0000038000047812 */ /* 0x000fe400078ec0ff */
[----:B------:R-:W-:Y:S02]  /*98b0*/  LOP3.LUT R0, R2, 0x1b8, RZ, 0xc0, !PT ;  /* 0x000001b802007812 */ /* 0x000fe400078ec0ff */
[----:B------:R-:W-:Y:S01]  /*98c0*/  SGXT R5, R5, 0x1 ;  /* 0x000000010505781a */ /* 0x000fe20000000200 */
[----:B------:R-:W-:Y:S01]  /*98d0*/  IMAD R6, R9, 0x10, R4 ;  /* 0x0000001009067824 */ /* 0x000fe200078e0204 */
[----:B------:R-:W-:Y:S01]  /*98e0*/  LOP3.LUT R4, R0, 0x40, R3, 0xf8, !PT ;  /* 0x0000004000047812 */ /* 0x000fe200078ef803 */
[----:B------:R-:W-:Y:S01]  /*98f0*/  FMUL R9, R106, 0.25 ;  /* 0x3e8000006a097820 */ /* 0x000fe20000400000 */
[----:B------:R-:W-:Y:S02]  /*9900*/  SGXT R3, R10, 0x1 ;  /* 0x000000010a03781a */ /* 0x000fe40000000200 */
[----:B------:R-:W-:-:S02]  /*9910*/  LOP3.LUT R5, R5, 0x1008, RZ, 0xc0, !PT ;  /* 0x0000100805057812 */ /* 0x000fc400078ec0ff */
[----:B------:R-:W-:Y:S01]  /*9920*/  LOP3.LUT R3, R4, 0x840, R3, 0x78, !PT ;  /* 0x0000084004037812 */ /* 0x000fe200078e7803 */
[----:B------:R-:W-:Y:S01]  /*9930*/  FMUL R4, R115, 0.25 ;  /* 0x3e80000073047820 */ /* 0x000fe20000400000 */
[----:B------:R-:W-:Y:S01]  /*9940*/  IADD3 R0, R5, R7, R6 ;  /* 0x0000000705007210 */ /* 0x000fe20007ffe006 */
[----:B------:R-:W-:Y:S01]  /*9950*/  FMUL R5, R118, 0.25 ;  /* 0x3e80000076057820 */ /* 0x000fe20000400000 */
[----:B------:R-:W-:Y:S01]  /*9960*/  LOP3.LUT R6, R2, 0xc0, RZ, 0xc0, !PT ;  /* 0x000000c002067812 */ /* 0x000fe200078ec0ff */
[----:B------:R-:W-:Y:S01]  /*9970*/  FMUL R2, R119, 0.25 ;  /* 0x3e80000077027820 */ /* 0x000fe20000400000 */
[----:B------:R-:W-:Y:S01]  /*9980*/  FSEL R115, R4, R115, P0 ;  /* 0x0000007304737208 */ /* 0x000fe20000000000 */
[----:B------:R-:W-:Y:S01]  /*9990*/  FMUL R4, R107, 0.25 ;  /* 0x3e8000006b047820 */ /* 0x000fe20000400000 */
[----:B------:R-:W-:Y:S01]  /*99a0*/  LOP3.LUT R7, R127, 0x7, RZ, 0xc0, !PT ;  /* 0x000000077f077812 */ /* 0x000fe200078ec0ff */
[----:B------:R-:W-:Y:S01]  /*99b0*/  IMAD R3, R8, 0x8, R3 ;  /* 0x0000000808037824 */ /* 0x000fe200078e0203 */
[----:B------:R-:W-:Y:S01]  /*99c0*/  FSEL R119, R2, R119, P0 ;  /* 0x0000007702777208 */ /* 0x000fe20000000000 */
[----:B------:R-:W-:Y:S01]  /*99d0*/  FMUL R2, R111, 0.25 ;  /* 0x3e8000006f027820 */ /* 0x000fe20000400000 */
[----:B------:R-:W-:Y:S01]  /*99e0*/  FSEL R107, R4, R107, P0 ;  /* 0x0000006b046b7208 */ /* 0x000fe20000000000 */
[----:B------:R-:W-:Y:S01]  /*99f0*/  FMUL R4, R99, 0.25 ;  /* 0x3e80000063047820 */ /* 0x000fe20000400000 */
[----:B------:R-:W-:Y:S01]  /*9a00*/  LEA R7, R7, UR40, 0x3 ;  /* 0x0000002807077c11 */ /* 0x000fe2000f8e18ff */
[----:B------:R-:W-:Y:S01]  /*9a10*/  FMUL R8, R89, 0.25 ;  /* 0x3e80000059087820 */ /* 0x000fe20000400000 */
[----:B------:R-:W-:Y:S01]  /*9a20*/  FSEL R111, R2, R111, P0 ;  /* 0x0000006f026f7208 */ /* 0x000fe20000000000 */
[----:B------:R-:W-:Y:S01]  /*9a30*/  FMUL R2, R103, 0.25 ;  /* 0x3e80000067027820 */ /* 0x000fe20000400000 */
[----:B------:R-:W-:Y:S01]  /*9a40*/  FSEL R99, R4, R99, P0 ;  /* 0x0000006304637208 */ /* 0x000fe20000000000 */
[----:B------:R-:W-:Y:S01]  /*9a50*/  FMUL R4, R91, 0.25 ;  /* 0x3e8000005b047820 */ /* 0x000fe20000400000 */
[----:B------:R-:W-:-:S02]  /*9a60*/  IMAD.IADD R45, R6, 0x1, R7 ;  /* 0x00000001062d7824 */ /* 0x000fc400078e0207 */
[----:B------:R-:W-:Y:S01]  /*9a70*/  FMUL R6, R95, 0.25 ;  /* 0x3e8000005f067820 */ /* 0x000fe20000400000 */
[----:B------:R-:W-:Y:S01]  /*9a80*/  FSEL R11, R5, R118, P0 ;  /* 0x00000076050b7208 */ /* 0x000fe20000000000 */
        /* <DEDUP_REMOVED lines=11> */
[----:B------:R-:W-:Y:S01]  /*9b40*/  FMUL R7, R110, 0.25 ;  /* 0x3e8000006e077820 */ /* 0x000fe20000400000 */
[----:B------:R-:W-:Y:S01]  /*9b50*/  FSEL R15, R5, R114, P0 ;  /* 0x00000072050f7208 */ /* 0x000fe20000000000 */
[----:B------:R-:W-:Y:S01]  /*9b60*/  FMUL R5, R102, 0.25 ;  /* 0x3e80000066057820 */ /* 0x000fe20000400000 */
[----:B------:R-:W-:Y:S01]  /*9b70*/  FSEL R97, R4, R97, P1 ;  /* 0x0000006104617208 */ /* 0x000fe20000800000 */
[----:B------:R-:W-:Y:S01]  /*9b80*/  FMUL R4, R124, 8388608 ;  /* 0x4b0000007c047820 */ /* 0x000fe20000400000 */
[----:B------:R-:W-:Y:S01]  /*9b90*/  FSEL R39, R9, R90, P0 ;  /* 0x0000005a09277208 */ /* 0x000fe20000000000 */
[----:B------:R-:W-:Y:S01]  /*9ba0*/  FMUL R9, R96, 0.25 ;  /* 0x3e80000060097820 */ /* 0x000fe20000400000 */
[----:B------:R-:W-:Y:S01]  /*9bb0*/  FSEL R117, R2, R117, P1 ;  /* 0x0000007502757208 */ /* 0x000fe20000800000 */
[----:B------:R-:W-:Y:S01]  /*9bc0*/  FMUL R2, R113, 0.25 ;  /* 0x3e80000071027820 */ /* 0x000fe20000400000 */
[----:B------:R-:W-:Y:S01]  /*9bd0*/  FSEL R51, R4, R124, !P3 ;  /* 0x0000007c04337208 */ /* 0x000fe20005800000 */
[----:B------:R-:W-:Y:S01]  /*9be0*/  @P0 FMUL R124, R124, 0.25 ;  /* 0x3e8000007c7c0820 */ /* 0x000fe20000400000 */
[----:B------:R-:W-:Y:S01]  /*9bf0*/  FSEL R105, R6, R105, P1 ;  /* 0x0000006906697208 */ /* 0x000fe20000800000 */
[----:B------:R-:W-:Y:S01]  /*9c00*/  FMUL R6, R93, 0.25 ;  /* 0x3e8000005d067820 */ /* 0x000fe20000400000 */
[----:B------:R-:W-:Y:S01]  /*9c10*/  FSEL R19, R7, R110, P0 ;  /* 0x0000006e07137208 */ /* 0x000fe20000000000 */
[----:B------:R-:W-:-:S02]  /*9c20*/  VIADD R4, R51, 0xc0cafb0d ;  /* 0xc0cafb0d33047836 */ /* 0x000fc40000000000 */
[----:B------:R-:W-:Y:S01]  /*9c30*/  FMUL R7, R98, 0.25 ;  /* 0x3e80000062077820 */ /* 0x000fe20000400000 */
[----:B------:R-:W-:Y:S01]  /*9c40*/  FSEL R89, R8, R89, P1 ;  /* 0x0000005908597208 */ /* 0x000fe20000800000 */
[----:B------:R-:W-:Y:S01]  /*9c50*/  @!P4 FMUL R124, R124, 16777216 ;  /* 0x4b8000007c7cc820 */ /* 0x000fe20000400000 */
[----:B------:R-:W-:Y:S01]  /*9c60*/  FSEL R27, R5, R102, P0 ;  /* 0x00000066051b7208 */ /* 0x000fe20000000000 */
[----:B------:R-:W-:Y:S01]  /*9c70*/  FMUL R5, R116, 0.25 ;  /* 0x3e80000074057820 */ /* 0x000fe20000400000 */
[----:B------:R-:W-:Y:S01]  /*9c80*/  LOP3.LUT R8, R4, 0xff800000, RZ, 0xc0, !PT ;  /* 0xff80000004087812 */ /* 0x000fe200078ec0ff */
[----:B------:R-:W-:Y:S01]  /*9c90*/  @!P4 FMUL R119, R119, 16777216 ;  /* 0x4b8000007777c820 */ /* 0x000fe20000400000 */
[----:B------:R-:W-:Y:S01]  /*9ca0*/  FSEL R113, R2, R113, P1 ;  /* 0x0000007102717208 */ /* 0x000fe20000800000 */
[----:B------:R-:W-:Y:S01]  /*9cb0*/  FMUL R2, R101, 0.25 ;  /* 0x3e80000065027820 */ /* 0x000fe20000400000 */
[----:B------:R-:W-:Y:S01]  /*9cc0*/  FSEL R33, R9, R96, P1 ;  /* 0x0000006009217208 */ /* 0x000fe20000800000 */
[----:B------:R-:W-:Y:S01]  /*9cd0*/  @!P4 FMUL R11, R11, 16777216 ;  /* 0x4b8000000b0bc820 */ /* 0x000fe20000400000 */
[----:B------:R-:W-:Y:S01]  /*9ce0*/  FSEL R93, R6, R93, P1 ;  /* 0x0000005d065d7208 */ /* 0x000fe20000800000 */
[----:B------:R-:W-:Y:S01]  /*9cf0*/  @!P4 FMUL R115, R115, 16777216 ;  /* 0x4b8000007373c820 */ /* 0x000fe20000400000 */
[----:B------:R-:W-:Y:S01]  /*9d00*/  FSEL R31, R7, R98, P0 ;  /* 0x00000062071f7208 */ /* 0x000fe20000000000 */
[----:B------:R-:W-:Y:S01]  /*9d10*/  FMUL R7, R94, 0.25 ;  /* 0x3e8000005e077820 */ /* 0x000fe20000400000 */
[----:B------:R-:W-:Y:S01]  /*9d20*/  FSEL R6, RZ, -23, P3 ;  /* 0xc1b80000ff067808 */ /* 0x000fe20001800000 */
[----:B------:R-:W-:Y:S01]  /*9d30*/  @!P4 FMUL R15, R15, 16777216 ;  /* 0x4b8000000f0fc820 */ /* 0x000fe20000400000 */
[----:B------:R-:W-:Y:S01]  /*9d40*/  I2FP.F32.S32 R9, R8 ;  /* 0x0000000800097245 */ /* 0x000fe20000201400 */
[----:B------:R-:W-:Y:S01]  /*9d50*/  @!P4 FMUL R111, R111, 16777216 ;  /* 0x4b8000006f6fc820 */ /* 0x000fe20000400000 */
[----:B------:R-:W-:Y:S01]  /*9d60*/  FSEL R13, R5, R116, P1 ;  /* 0x00000074050d7208 */ /* 0x000fe20000800000 */
[----:B------:R-:W-:Y:S01]  /*9d70*/  FMUL R5, R112, 0.25 ;  /* 0x3e80000070057820 */ /* 0x000fe20000400000 */
[----:B------:R-:W-:Y:S01]  /*9d80*/  FSEL R101, R2, R101, P1 ;  /* 0x0000006502657208 */ /* 0x000fe20000800000 */
[----:B------:R-:W-:Y:S01]  /*9d90*/  FFMA.FTZ R9, R9, 1.1920928955078125e-07, R6 ;  /* 0x3400000009097823 */ /* 0x000fe20000010006 */
[----:B------:R-:W-:Y:S01]  /*9da0*/  FSEL R35, R7, R94, P0 ;  /* 0x0000005e07237208 */ /* 0x000fe20000000000 */
[C---:B------:R-:W-:Y:S01]  /*9db0*/  FMUL R2, R123.reuse, 8388608 ;  /* 0x4b0000007b027820 */ /* 0x040fe20000400000 */
[----:B------:R-:W0:Y:S01]  /*9dc0*/  MUFU.RCP R6, R124 ;  /* 0x0000007c00067308 */ /* 0x000e220000001000 */
[----:B------:R-:W-:Y:S01]  /*9dd0*/  FSETP.GEU.AND P0, PT, |R123|, 1.175494350822287508e-38, PT ;  /* 0x008000007b00780b */ /* 0x000fe20003f0e200 */
[----:B------:R-:W-:Y:S01]  /*9de0*/  @!P4 FMUL R19, R19, 16777216 ;  /* 0x4b8000001313c820 */ /* 0x000fe20000400000 */
[----:B------:R-:W-:Y:S01]  /*9df0*/  FSEL R17, R5, R112, P1 ;  /* 0x0000007005117208 */ /* 0x000fe20000800000 */
[----:B------:R-:W-:Y:S01]  /*9e00*/  FMUL R5, R104, 0.25 ;  /* 0x3e80000068057820 */ /* 0x000fe20000400000 */
[----:B------:R-:W-:Y:S01]  /*9e10*/  FSEL R44, R2, R123, !P2 ;  /* 0x0000007b022c7208 */ /* 0x000fe20005000000 */
[----:B------:R-:W-:Y:S01]  /*9e20*/  @P1 FMUL R123, R123, 0.25 ;  /* 0x3e8000007b7b1820 */ /* 0x000fe20000400000 */
[----:B------:R-:W-:Y:S01]  /*9e30*/  LOP3.LUT R10, R127, 0x8, RZ, 0xc0, !PT ;  /* 0x000000087f0a7812 */ /* 0x000fe200078ec0ff */
[----:B------:R-:W-:Y:S01]  /*9e40*/  @!P4 FMUL R107, R107, 16777216 ;  /* 0x4b8000006b6bc820 */ /* 0x000fe20000400000 */
[----:B------:R-:W-:Y:S01]  /*9e50*/  FSEL R25, R5, R104, P1 ;  /* 0x0000006805197208 */ /* 0x000fe20000800000 */
[----:B------:R-:W-:Y:S01]  /*9e60*/  FMUL R5, R92, 0.25 ;  /* 0x3e8000005c057820 */ /* 0x000fe20000400000 */
[----:B------:R-:W-:-:S02]  /*9e70*/  VIADD R2, R44, 0xc0cafb0d ;  /* 0xc0cafb0d2c027836 */ /* 0x000fc40000000000 */
[----:B------:R-:W-:Y:S01]  /*9e80*/  @!P4 FMUL R23, R23, 16777216 ;  /* 0x4b8000001717c820 */ /* 0x000fe20000400000 */
        /* <DEDUP_REMOVED lines=8> */
[----:B------:R-:W-:Y:S01]  /*9f10*/  FSEL R37, R5, R92, P1 ;  /* 0x0000005c05257208 */ /* 0x000fe20000800000 */
[----:B------:R-:W-:Y:S01]  /*9f20*/  @!P0 FMUL R123, R123, 16777216 ;  /* 0x4b8000007b7b8820 */ /* 0x000fe20000400000 */
[----:B------:R-:W-:Y:S01]  /*9f30*/  FMUL R7, R108, 0.25 ;  /* 0x3e8000006c077820 */ /* 0x000fe20000400000 */
[----:B------:R-:W-:Y:S01]  /*9f40*/  LOP3.LUT R5, R2, 0xff800000, RZ, 0xc0, !PT ;  /* 0xff80000002057812 */ /* 0x000fe200078ec0ff */
[----:B0-----:R-:W-:Y:S01]  /*9f50*/  FMUL R119, R6, R119 ;  /* 0x0000007706777220 */ /* 0x001fe20000400000 */
[----:B------:R-:W-:Y:S01]  /*9f60*/  LEA.HI R2, R10, R45, RZ, 0x1f ;  /* 0x0000002d0a027211 */ /* 0x000fe200078ff8ff */
[C---:B------:R-:W-:Y:S01]  /*9f70*/  FMUL R10, R6.reuse, R11 ;  /* 0x0000000b060a7220 */ /* 0x040fe20000400000 */
        /* <DEDUP_REMOVED lines=13> */
[----:B------:R-:W-:Y:S01]  /*a050*/  FMUL R36, R6, R39 ;  /* 0x0000002706247220 */ /* 0x000fe20000400000 */
[----:B------:R-:W-:Y:S01]  /*a060*/  FSEL R21, R7, R108, P1 ;  /* 0x0000006c07157208 */ /* 0x000fe20000800000 */
[----:B------:R-:W0:Y:S01]  /*a070*/  MUFU.RCP R6, R123 ;  /* 0x0000007b00067308 */ /* 0x000e220000001000 */
[----:B------:R-:W-:Y:S01]  /*a080*/  FMUL R7, R100, 0.25 ;  /* 0x3e80000064077820 */ /* 0x000fe20000400000 */
[----:B------:R-:W-:Y:S01]  /*a090*/  @!P0 FMUL R117, R117, 16777216 ;  /* 0x4b80000075758820 */ /* 0x000fe20000400000 */
[----:B------:R-:W-:Y:S01]  /*a0a0*/  @!P0 FMUL R13, R13, 16777216 ;  /* 0x4b8000000d0d8820 */ /* 0x000fe20000400000 */
[----:B------:R-:W-:Y:S01]  /*a0b0*/  @!P0 FMUL R113, R113, 16777216 ;  /* 0x4b80000071718820 */ /* 0x000fe20000400000 */
[----:B------:R-:W-:Y:S01]  /*a0c0*/  @!P0 FMUL R17, R17, 16777216 ;  /* 0x4b80000011118820 */ /* 0x000fe20000400000 */
[----:B------:R-:W-:Y:S01]  /*a0d0*/  FSEL R29, R7, R100, P1 ;  /* 0x00000064071d7208 */ /* 0x000fe20000800000 */
        /* <DEDUP_REMOVED lines=12> */
[C---:B0-----:R-:W-:Y:S01]  /*a1a0*/  FMUL R117, R6.reuse, R117 ;  /* 0x0000007506757220 */ /* 0x041fe20000400000 */
        /* <DEDUP_REMOVED lines=15> */
[----:B------:R-:W-:Y:S01]  /*a2a0*/  F2FP.SATFINITE.E4M3.F32.PACK_AB_MERGE_C R32, R95, R32, RZ ;  /* 0x000000205f20723e */ /* 0x000fe200048070ff */
[----:B------:R-:W-:Y:S01]  /*a2b0*/  BAR.SYNC.DEFER_BLOCKING 0x0 ;  /* 0x0000000000007b1d */ /* 0x000fe20000010000 */
[----:B------:R-:W-:Y:S01]  /*a2c0*/  F2FP.SATFINITE.E4M3.F32.PACK_AB_MERGE_C R38, R89, R38, RZ ;  /* 0x000000265926723e */ /* 0x000fe200048070ff */
[----:B------:R-:W-:Y:S01]  /*a2d0*/  IMAD.IADD R8, R51, 0x1, -R8 ;  /* 0x0000000133087824 */ /* 0x000fe200078e0a08 */
[----:B------:R-:W-:-:S02]  /*a2e0*/  F2FP.SATFINITE.E4M3.F32.PACK_AB_MERGE_C R34, R93, R34, RZ ;  /* 0x000000225d22723e */ /* 0x000fc400048070ff */
[----:B------:R-:W-:Y:S01]  /*a2f0*/  F2FP.SATFINITE.E4M3.F32.PACK_AB_MERGE_C R6, R97, R6, RZ ;  /* 0x000000066106723e */ /* 0x000fe200048070ff */
[----:B------:R-:W-:Y:S01]  /*a300*/  FADD R8, R8, -1 ;  /* 0xbf80000008087421 */ /* 0x000fe20000000000 */
[----:B------:R-:W-:Y:S02]  /*a310*/  FSEL R4, RZ, -23, P2 ;  /* 0xc1b80000ff047808 */ /* 0x000fe40001000000 */
[----:B------:R-:W-:Y:S01]  /*a320*/  I2FP.F32.S32 R7, R5 ;  /* 0x0000000500077245 */ /* 0x000fe20000201400 */
[----:B------:R-:W-:Y:S01]  /*a330*/  IMAD.IADD R5, R44, 0x1, -R5 ;  /* 0x000000012c057824 */ /* 0x000fe200078e0a05 */
[----:B------:R-:W-:Y:S02]  /*a340*/  F2FP.SATFINITE.E4M3.F32.PACK_AB_MERGE_C R24, R105, R24, RZ ;  /* 0x000000186918723e */ /* 0x000fe400048070ff */
[----:B------:R-:W-:Y:S01]  /*a350*/  F2FP.SATFINITE.E4M3.F32.PACK_AB_MERGE_C R20, R109, R20, RZ ;  /* 0x000000146d14723e */ /* 0x000fe200048070ff */
[----:B------:R-:W-:Y:S01]  /*a360*/  FFMA.FTZ R4, R7, 1.1920928955078125e-07, R4 ;  /* 0x3400000007047823 */ /* 0x000fe20000010004 */
[----:B------:R-:W-:Y:S01]  /*a370*/  F2FP.SATFINITE.E4M3.F32.PACK_AB_MERGE_C R16, R113, R16, RZ ;  /* 0x000000107110723e */ /* 0x000fe200048070ff */
[----:B------:R-:W-:Y:S01]  /*a380*/  FADD R5, R5, -1 ;  /* 0xbf80000005057421 */ /* 0x000fe20000000000 */
[----:B------:R-:W-:-:S02]  /*a390*/  LOP3.LUT R19, R32, 0xffff, RZ, 0xc0, !PT ;  /* 0x0000ffff20137812 */ /* 0x000fc400078ec0ff */
[----:B------:R-:W-:Y:S02]  /*a3a0*/  LOP3.LUT R38, R38, 0xffff, RZ, 0xc0, !PT ;  /* 0x0000ffff26267812 */ /* 0x000fe400078ec0ff */
[----:B------:R-:W-:Y:S02]  /*a3b0*/  LOP3.LUT R17, R34, 0xffff, RZ, 0xc0, !PT ;  /* 0x0000ffff22117812 */ /* 0x000fe400078ec0ff */
[----:B------:R-:W-:Y:S02]  /*a3c0*/  LOP3.LUT R32, R6, 0xffff, RZ, 0xc0, !PT ;  /* 0x0000ffff06207812 */ /* 0x000fe400078ec0ff */
[----:B------:R-:W-:Y:S02]  /*a3d0*/  F2FP.SATFINITE.E4M3.F32.PACK_AB_MERGE_C R36, R91, R36, RZ ;  /* 0x000000245b24723e */ /* 0x000fe400048070ff */
[----:B------:R-:W-:Y:S02]  /*a3e0*/  F2FP.SATFINITE.E4M3.F32.PACK_AB_MERGE_C R30, R99, R30, RZ ;  /* 0x0000001e631e723e */ /* 0x000fe400048070ff */
[----:B------:R-:W-:-:S02]  /*a3f0*/  LOP3.LUT R34, R16, 0xffff, RZ, 0xc0, !PT ;  /* 0x0000ffff10227812 */ /* 0x000fc400078ec0ff */
[----:B------:R-:W-:Y:S02]  /*a400*/  LOP3.LUT R24, R24, 0xffff, RZ, 0xc0, !PT ;  /* 0x0000ffff18187812 */ /* 0x000fe400078ec0ff */
[----:B------:R-:W-:Y:S02]  /*a410*/  LOP3.LUT R21, R20, 0xffff, RZ, 0xc0, !PT ;  /* 0x0000ffff14157812 */ /* 0x000fe400078ec0ff */
[----:B------:R-:W-:Y:S02]  /*a420*/  PRMT R7, R32, 0x3340, R1 ;  /* 0x0000334020077816 */ /* 0x000fe40000000001 */
[----:B------:R-:W-:Y:S02]  /*a430*/  PRMT R6, R38, 0x3340, R17 ;  /* 0x0000334026067816 */ /* 0x000fe40000000011 */
[----:B------:R-:W-:Y:S02]  /*a440*/  F2FP.SATFINITE.E4M3.F32.PACK_AB_MERGE_C R117, R117, R12, RZ ;  /* 0x0000000c7575723e */ /* 0x000fe400048070ff */
[----:B------:R-:W-:-:S02]  /*a450*/  LOP3.LUT R36, R36, 0xffff, RZ, 0xc0, !PT ;  /* 0x0000ffff24247812 */ /* 0x000fc400078ec0ff */
[----:B------:R-:W-:Y:S02]  /*a460*/  LOP3.LUT R30, R30, 0xffff, RZ, 0xc0, !PT ;  /* 0x0000ffff1e1e7812 */ /* 0x000fe400078ec0ff */
[----:B------:R-:W-:Y:S02]  /*a470*/  PRMT R12, R34, 0x3340, R1 ;  /* 0x00003340220c7816 */ /* 0x000fe40000000001 */
[----:B------:R-:W-:Y:S02]  /*a480*/  PRMT R11, R24, 0x3340, R21 ;  /* 0x00003340180b7816 */ /* 0x000fe40000000015 */
[----:B------:R-:W-:Y:S02]  /*a490*/  F2FP.SATFINITE.E4M3.F32.PACK_AB_MERGE_C R22, R107, R22, RZ ;  /* 0x000000166b16723e */ /* 0x000fe400048070ff */
[----:B------:R-:W-:Y:S02]  /*a4a0*/  F2FP.SATFINITE.E4M3.F32.PACK_AB_MERGE_C R18, R111, R18, RZ ;  /* 0x000000126f12723e */ /* 0x000fe400048070ff */
[----:B------:R-:W-:-:S02]  /*a4b0*/  F2FP.SATFINITE.E4M3.F32.PACK_AB_MERGE_C R14, R115, R14, RZ ;  /* 0x0000000e730e723e */ /* 0x000fc400048070ff */
[----:B------:R-:W-:Y:S02]  /*a4c0*/  PRMT R13, R6, 0x5410, R7 ;  /* 0x00005410060d7816 */ /* 0x000fe40000000007 */
[----:B------:R-:W-:Y:S02]  /*a4d0*/  SHF.R.U32.HI R6, RZ, 0x8, R38 ;  /* 0x00000008ff067819 */ /* 0x000fe40000011626 */
[----:B------:R-:W-:Y:S02]  /*a4e0*/  SHF.R.U32.HI R7, RZ, 0x8, R17 ;  /* 0x00000008ff077819 */ /* 0x000fe40000011611 */
[----:B------:R-:W-:Y:S02]  /*a4f0*/  PRMT R20, R30, 0x3340, R1 ;  /* 0x000033401e147816 */ /* 0x000fe40000000001 */
[----:B------:R-:W-:Y:S02]  /*a500*/  PRMT R15, R36, 0x3340, R19 ;  /* 0x00003340240f7816 */ /* 0x000fe40000000013 */
[----:B------:R-:W-:-:S02]  /*a510*/  PRMT R16, R11, 0x5410, R12 ;  /* 0x000054100b107816 */ /* 0x000fc4000000000c */
[----:B------:R-:W-:Y:S02]  /*a520*/  F2FP.SATFINITE.E4M3.F32.PACK_AB_MERGE_C R119, R119, R10, RZ ;  /* 0x0000000a7777723e */ /* 0x000fe400048070ff */
[----:B------:R-:W-:Y:S02]  /*a530*/  LOP3.LUT R22, R22, 0xffff, RZ, 0xc0, !PT ;  /* 0x0000ffff16167812 */ /* 0x000fe400078ec0ff */
[----:B------:R-:W-:Y:S02]  /*a540*/  LOP3.LUT R23, R18, 0xffff, RZ, 0xc0, !PT ;  /* 0x0000ffff12177812 */ /* 0x000fe400078ec0ff */
[----:B------:R-:W-:Y:S02]  /*a550*/  LOP3.LUT R42, R14, 0xffff, RZ, 0xc0, !PT ;  /* 0x0000ffff0e2a7812 */ /* 0x000fe400078ec0ff */
[----:B------:R-:W-:Y:S02]  /*a560*/  SHF.R.U32.HI R12, RZ, 0x8, R21 ;  /* 0x00000008ff0c7819 */ /* 0x000fe40000011615 */
[----:B------:R-:W-:-:S02]  /*a570*/  SHF.R.U32.HI R10, RZ, 0x8, R32 ;  /* 0x00000008ff0a7819 */ /* 0x000fc40000011620 */
[----:B------:R-:W-:Y:S02]  /*a580*/  SHF.R.U32.HI R11, RZ, 0x8, R24 ;  /* 0x00000008ff0b7819 */ /* 0x000fe40000011618 */
[----:B------:R-:W-:Y:S02]  /*a590*/  LOP3.LUT R7, R7, 0xffff, RZ, 0xc0, !PT ;  /* 0x0000ffff07077812 */ /* 0x000fe400078ec0ff */
[----:B------:R-:W-:Y:S02]  /*a5a0*/  LOP3.LUT R6, R6, 0xffff, RZ, 0xc0, !PT ;  /* 0x0000ffff06067812 */ /* 0x000fe400078ec0ff */
[----:B------:R-:W-:Y:S02]  /*a5b0*/  PRMT R25, R15, 0x5410, R20 ;  /* 0x000054100f197816 */ /* 0x000fe40000000014 */
[----:B------:R-:W-:Y:S02]  /*a5c0*/  PRMT R18, R42, 0x3340, R1 ;  /* 0x000033402a127816 */ /* 0x000fe40000000001 */
[----:B------:R-:W-:-:S02]  /*a5d0*/  PRMT R15, R22, 0x3340, R23 ;  /* 0x00003340160f7816 */ /* 0x000fc40000000017 */
[----:B------:R-:W-:Y:S02]  /*a5e0*/  LOP3.LUT R14, R12, 0xffff, RZ, 0xc0, !PT ;  /* 0x0000ffff0c0e7812 */ /* 0x000fe400078ec0ff */
[----:B------:R-:W-:Y:S02]  /*a5f0*/  LOP3.LUT R10, R10, 0xffff, RZ, 0xc0, !PT ;  /* 0x0000ffff0a0a7812 */ /* 0x000fe400078ec0ff */
[----:B------:R-:W-:Y:S02]  /*a600*/  LOP3.LUT R11, R11, 0xffff, RZ, 0xc0, !PT ;  /* 0x0000ffff0b0b7812 */ /* 0x000fe400078ec0ff */
[----:B------:R-:W-:Y:S02]  /*a610*/  PRMT R12, R6, 0x3340, R7 ;  /* 0x00003340060c7816 */ /* 0x000fe40000000007 */
[----:B------:R-:W-:Y:S02]  /*a620*/  SHF.R.U32.HI R7, RZ, 0x8, R19 ;  /* 0x00000008ff077819 */ /* 0x000fe40000011613 */
[----:B------:R-:W-:-:S02]  /*a630*/  SHF.R.U32.HI R6, RZ, 0x8, R36 ;  /* 0x00000008ff067819 */ /* 0x000fc40000011624 */
[----:B------:R-:W-:Y:S02]  /*a640*/  PRMT R18, R15, 0x5410, R18 ;  /* 0x000054100f127816 */ /* 0x000fe40000000012 */
[----:B------:R-:W-:Y:S02]  /*a650*/  PRMT R15, R10, 0x3340, R1 ;  /* 0x000033400a0f7816 */ /* 0x000fe40000000001 */
[----:B------:R-:W-:Y:S02]  /*a660*/  PRMT R14, R11, 0x3340, R14 ;  /* 0x000033400b0e7816 */ /* 0x000fe4000000000e */
[----:B------:R-:W-:Y:S02]  /*a670*/  SHF.R.U32.HI R11, RZ, 0x8, R34 ;  /* 0x00000008ff0b7819 */ /* 0x000fe40000011622 */
[----:B------:R-:W-:Y:S02]  /*a680*/  SHF.R.U32.HI R10, RZ, 0x8, R30 ;  /* 0x00000008ff0a7819 */ /* 0x000fe4000001161e */
[----:B------:R-:W-:-:S02]  /*a690*/  LOP3.LUT R7, R7, 0xffff, RZ, 0xc0, !PT ;  /* 0x0000ffff07077812 */ /* 0x000fc400078ec0ff */
[----:B------:R-:W-:Y:S02]  /*a6a0*/  LOP3.LUT R6, R6, 0xffff, RZ, 0xc0, !PT ;  /* 0x0000ffff06067812 */ /* 0x000fe400078ec0ff */
[----:B------:R-:W-:Y:S02]  /*a6b0*/  LOP3.LUT R11, R11, 0xffff, RZ, 0xc0, !PT ;  /* 0x0000ffff0b0b7812 */ /* 0x000fe400078ec0ff */
[----:B------:R-:W-:Y:S02]  /*a6c0*/  LOP3.LUT R10, R10, 0xffff, RZ, 0xc0, !PT ;  /* 0x0000ffff0a0a7812 */ /* 0x000fe400078ec0ff */
[----:B------:R-:W-:Y:S02]  /*a6d0*/  PRMT R20, R6, 0x3340, R7 ;  /* 0x0000334006147816 */ /* 0x000fe40000000007 */
[----:B------:R-:W-:Y:S02]  /*a6e0*/  SHF.R.U32.HI R17, RZ, 0x6, R127 ;  /* 0x00000006ff117819 */ /* 0x000fe4000001167f */
[----:B------:R-:W-:-:S02]  /*a6f0*/  SHF.R.U32.HI R7, RZ, 0x8, R23 ;  /* 0x00000008ff077819 */ /* 0x000fc40000011617 */
[----:B------:R-:W-:Y:S02]  /*a700*/  SHF.R.U32.HI R6, RZ, 0x8, R22 ;  /* 0x00000008ff067819 */ /* 0x000fe40000011616 */
[----:B------:R-:W-:Y:S02]  /*a710*/  F2FP.SATFINITE.E4M3.F32.PACK_AB_MERGE_C R28, R101, R28, RZ ;  /* 0x0000001c651c723e */ /* 0x000fe400048070ff */
[----:B------:R-:W-:Y:S02]  /*a720*/  PRMT R19, R11, 0x3340, R40 ;  /* 0x000033400b137816 */ /* 0x000fe40000000028 */
[----:B------:R-:W-:Y:S02]  /*a730*/  PRMT R21, R10, 0x3340, R1 ;  /* 0x000033400a157816 */ /* 0x000fe40000000001 */
[----:B------:R-:W-:Y:S02]  /*a740*/  SGXT.U32 R17, R17, 0x2 ;  /* 0x000000021111781a */ /* 0x000fe40000000000 */
[----:B------:R-:W-:-:S02]  /*a750*/  SHF.R.U32.HI R10, RZ, 0x8, R42 ;  /* 0x00000008ff0a7819 */ /* 0x000fc4000001162a */
[----:B------:R-:W-:Y:S02]  /*a760*/  LOP3.LUT R11, R7, 0xffff, RZ, 0xc0, !PT ;  /* 0x0000ffff070b7812 */ /* 0x000fe400078ec0ff */
[----:B------:R-:W-:Y:S02]  /*a770*/  LOP3.LUT R22, R6, 0xffff, RZ, 0xc0, !PT ;  /* 0x0000ffff06167812 */ /* 0x000fe400078ec0ff */
[----:B------:R-:W-:Y:S02]  /*a780*/  LOP3.LUT R28, R28, 0xffff, RZ, 0xc0, !PT ;  /* 0x0000ffff1c1c7812 */ /* 0x000fe400078ec0ff */
[----:B------:R-:W-:Y:S02]  /*a790*/  LOP3.LUT R117, R117, 0xffff, RZ, 0xc0, !PT ;  /* 0x0000ffff75757812 */ /* 0x000fe400078ec0ff */
[----:B------:R-:W-:Y:S02]  /*a7a0*/  LOP3.LUT R10, R10, 0xffff, RZ, 0xc0, !PT ;  /* 0x0000ffff0a0a7812 */ /* 0x000fe400078ec0ff */
[----:B------:R-:W-:Y:S01]  /*a7b0*/  PRMT R22, R22, 0x3340, R11 ;  /* 0x0000334016167816 */ /* 0x000fe2000000000b */
[----:B-1----:R-:W-:Y:S01]  /*a7c0*/  IMAD R11, R17, R72, RZ ;  /* 0x00000048110b7224 */ /* 0x002fe200078e02ff */
[----:B------:R-:W-:-:S02]  /*a7d0*/  PRMT R6, R13, 0x4210, R28 ;  /* 0x000042100d067816 */ /* 0x000fc4000000001c */
[----:B------:R-:W-:Y:S01]  /*a7e0*/  PRMT R7, R16, 0x4210, R117 ;  /* 0x0000421010077816 */ /* 0x000fe20000000075 */
[----:B------:R-:W-:Y:S01]  /*a7f0*/  IMAD R13, R72, 0x4, R11 ;  /* 0x00000004480d7824 */ /* 0x000fe200078e020b */
[----:B------:R-:W-:Y:S01]  /*a800*/  PRMT R23, R10, 0x3340, R1 ;  /* 0x000033400a177816 */ /* 0x000fe20000000001 */
[----:B------:R-:W-:Y:S01]  /*a810*/  IMAD.MOV.U32 R10, RZ, RZ, 0x3dc6b27f ;  /* 0x3dc6b27fff0a7424 */ /* 0x000fe200078e00ff */
[----:B------:R-:W-:Y:S01]  /*a820*/  PRMT R17, R12, 0x5410, R15 ;  /* 0x000054100c117816 */ /* 0x000fe2000000000f */
[----:B------:R0:W-:Y:S01]  /*a830*/  STS.64 [R3+UR40], R6 ;  /* 0x0000000603007988 */ /* 0x0001e20008000a28 */
[----:B------:R-:W-:Y:S01]  /*a840*/  IMAD R15, R72, 0x4, R13 ;  /* 0x00000004480f7824 */ /* 0x000fe200078e020d */
[----:B------:R-:W-:Y:S02]  /*a850*/  PRMT R14, R14, 0x5410, R19 ;  /* 0x000054100e0e7816 */ /* 0x000fe40000000013 */
[----:B------:R-:W-:Y:S01]  /*a860*/  PRMT R33, R20, 0x5410, R21 ;  /* 0x0000541014217816 */ /* 0x000fe20000000015 */
[----:B------:R-:W-:Y:S01]  /*a870*/  IMAD R19, R72, 0x8, R15 ;  /* 0x0000000848137824 */ /* 0x000fe200078e020f */
[----:B------:R-:W-:-:S02]  /*a880*/  PRMT R22, R22, 0x5410, R23 ;  /* 0x0000541016167816 */ /* 0x000fc40000000017 */
[----:B------:R-:W-:Y:S01]  /*a890*/  F2FP.SATFINITE.E4M3.F32.PACK_AB_MERGE_C R26, R103, R26, RZ ;  /* 0x0000001a671a723e */ /* 0x000fe200048070ff */
[----:B------:R-:W-:Y:S01]  /*a8a0*/  IMAD R21, R72, 0x4, R19 ;  /* 0x0000000448157824 */ /* 0x000fe200078e0213 */
[----:B------:R-:W-:Y:S01]  /*a8b0*/  LOP3.LUT R119, R119, 0xffff, RZ, 0xc0, !PT ;  /* 0x0000ffff77777812 */ /* 0x000fe200078ec0ff */
[CC--:B0-----:R-:W-:Y:S01]  /*a8c0*/  FFMA.FTZ R6, R5.reuse, R10.reuse, -0.16845393180847167969 ;  /* 0xbe2c7f3005067423 */ /* 0x0c1fe2000001000a */
[----:B------:R-:W-:Y:S01]  /*a8d0*/  FFMA.FTZ R7, R8, R10, -0.16845393180847167969 ;  /* 0xbe2c7f3008077423 */ /* 0x000fe2000001000a */
[----:B------:R-:W-:Y:S01]  /*a8e0*/  IMAD R23, R72, 0x4, R21 ;  /* 0x0000000448177824 */ /* 0x000fe200078e0215 */
[----:B------:R-:W-:Y:S01]  /*a8f0*/  LOP3.LUT R26, R26, 0xffff, RZ, 0xc0, !PT ;  /* 0x0000ffff1a1a7812 */ /* 0x000fe200078ec0ff */
[----:B------:R-:W-:Y:S01]  /*a900*/  FFMA.FTZ R6, R5, R6, 0.1716887056827545166 ;  /* 0x3e2fcf2a05067423 */ /* 0x000fe20000010006 */
[----:B------:R-:W-:Y:S01]  /*a910*/  FFMA.FTZ R7, R8, R7, 0.1716887056827545166 ;  /* 0x3e2fcf2a08077423 */ /* 0x000fe20000010007 */
[----:B------:R-:W-:Y:S01]  /*a920*/  IMAD R27, R72, 0x8, R23 ;  /* 0x00000008481b7824 */ /* 0x000fe200078e0217 */
[----:B------:R-:W-:Y:S01]  /*a930*/  PRMT R116, R17, 0x5210, R28 ;  /* 0x0000521011747816 */ /* 0x000fe2000000001c */
[----:B------:R-:W-:Y:S01]  /*a940*/  FFMA.FTZ R6, R5, R6, -0.17900948226451873779 ;  /* 0xbe374e4305067423 */ /* 0x000fe20000010006 */
[----:B------:R-:W-:Y:S01]  /*a950*/  FFMA.FTZ R7, R8, R7, -0.17900948226451873779 ;  /* 0xbe374e4308077423 */ /* 0x000fe20000010007 */
[----:B------:R-:W-:Y:S01]  /*a960*/  PRMT R117, R14, 0x5210, R117 ;  /* 0x000052100e757816 */ /* 0x000fe20000000075 */
[----:B------:R-:W-:-:S02]  /*a970*/  IMAD R29, R72, 0x4, R27 ;  /* 0x00000004481d7824 */ /* 0x000fc400078e021b */
[----:B------:R-:W-:Y:S01]  /*a980*/  FFMA.FTZ R6, R5, R6, 0.20512372255325317383 ;  /* 0x3e520bf405067423 */ /* 0x000fe20000010006 */
[--C-:B------:R-:W-:Y:S01]  /*a990*/  PRMT R17, R18, 0x4210, R119.reuse ;  /* 0x0000421012117816 */ /* 0x100fe20000000077 */
[----:B------:R-:W-:Y:S01]  /*a9a0*/  FFMA.FTZ R7, R8, R7, 0.20512372255325317383 ;  /* 0x3e520bf408077423 */ /* 0x000fe20000010007 */
[----:B------:R-:W-:Y:S01]  /*a9b0*/  LOP3.LUT R10, R3, 0x8, RZ, 0x3c, !PT ;  /* 0x00000008030a7812 */ /* 0x000fe200078e3cff */
[----:B------:R-:W-:Y:S01]  /*a9c0*/  FFMA.FTZ R6, R5, R6, -0.24046532809734344482 ;  /* 0xbe763c8b05067423 */ /* 0x000fe20000010006 */
[--C-:B------:R-:W-:Y:S01]  /*a9d0*/  PRMT R16, R25, 0x4210, R26.reuse ;  /* 0x0000421019107816 */ /* 0x100fe2000000001a */
[----:B------:R0:W-:Y:S01]  /*a9e0*/  STS.64 [R3+UR40+0x200], R116 ;  /* 0x0002007403007988 */ /* 0x0001e20008000a28 */
[----:B------:R-:W-:Y:S01]  /*a9f0*/  PRMT R118, R33, 0x5210, R26 ;  /* 0x0000521021767816 */ /* 0x000fe2000000001a */
[----:B------:R-:W-:Y:S01]  /*aa00*/  FFMA.FTZ R6, R5, R6, 0.28857114911079406738 ;  /* 0x3e93bf9905067423 */ /* 0x000fe20000010006 */
[----:B------:R-:W-:Y:S01]  /*aa10*/  PRMT R119, R22, 0x5210, R119 ;  /* 0x0000521016777816 */ /* 0x000fe20000000077 */
[----:B------:R-:W-:-:S02]  /*aa20*/  IMAD R31, R72, 0x4, R29 ;  /* 0x00000004481f7824 */ /* 0x000fc400078e021d */
[----:B------:R-:W-:Y:S01]  /*aa30*/  FFMA.FTZ R7, R8, R7, -0.24046532809734344482 ;  /* 0xbe763c8b08077423 */ /* 0x000fe20000010007 */
[C---:B------:R-:W-:Y:S01]  /*aa40*/  FFMA.FTZ R6, R5.reuse, R6, -0.36067417263984680176 ;  /* 0xbeb8aa4905067423 */ /* 0x040fe20000010006 */
[----:B------:R1:W-:Y:S01]  /*aa50*/  STS.64 [R10+UR40+0x1000], R16 ;  /* 0x001000100a007988 */ /* 0x0003e20008000a28 */
[----:B------:R-:W-:Y:S02]  /*aa60*/  IMAD R35, R72, 0x8, R31 ;  /* 0x0000000848237824 */ /* 0x000fe400078e021f */
[----:B------:R-:W-:Y:S01]  /*aa70*/  FFMA.FTZ R7, R8, R7, 0.28857114911079406738 ;  /* 0x3e93bf9908077423 */ /* 0x000fe20000010007 */
[C---:B------:R-:W-:Y:S01]  /*aa80*/  FFMA.FTZ R6, R5.reuse, R6, 0.48089820146560668945 ;  /* 0x3ef6384a05067423 */ /* 0x040fe20000010006 */
[----:B------:R2:W-:Y:S01]  /*aa90*/  STS.64 [R10+UR40+0x1200], R118 ;  /* 0x001200760a007988 */ /* 0x0005e20008000a28 */
[----:B------:R-:W-:Y:S02]  /*aaa0*/  IMAD R37, R72, 0x4, R35 ;  /* 0x0000000448257824 */ /* 0x000fe400078e0223 */
[----:B------:R-:W-:Y:S01]  /*aab0*/  FFMA.FTZ R7, R8, R7, -0.36067417263984680176 ;  /* 0xbeb8aa4908077423 */ /* 0x000fe20000010007 */
[C---:B------:R-:W-:Y:S01]  /*aac0*/  FFMA.FTZ R6, R5.reuse, R6, -0.72134751081466674805 ;  /* 0xbf38aa3b05067423 */ /* 0x040fe20000010006 */
[----:B------:R-:W-:Y:S01]  /*aad0*/  BAR.SYNC.DEFER_BLOCKING 0x0 ;  /* 0x0000000000007b1d */ /* 0x000fe20000010000 */
[----:B------:R-:W-:Y:S01]  /*aae0*/  IMAD R39, R72, 0x4, R37 ;  /* 0x0000000448277824 */ /* 0x000fe200078e0225 */
[----:B------:R-:W-:Y:S01]  /*aaf0*/  ISETP.GE.U32.AND P1, PT, R44, 0x7f800000, PT ;  /* 0x7f8000002c00780c */ /* 0x000fe20003f26070 */
[----:B------:R-:W-:Y:S01]  /*ab00*/  FMUL R6, R5, R6 ;  /* 0x0000000605067220 */ /* 0x000fe20000400000 */
[----:B------:R-:W-:Y:S01]  /*ab10*/  FFMA.FTZ R7, R8, R7, 0.48089820146560668945 ;  /* 0x3ef6384a08077423 */ /* 0x000fe20000010007 */
[----:B------:R-:W-:Y:S01]  /*ab20*/  IMAD R45, R72, 0x8, R39 ;  /* 0x00000008482d7824 */ /* 0x000fe200078e0227 */
[----:B------:R-:W-:Y:S01]  /*ab30*/  ISETP.GE.U32.AND P2, PT, R51, 0x7f800000, PT ;  /* 0x7f8000003300780c */ /* 0x000fe20003f46070 */
[C---:B------:R-:W-:Y:S01]  /*ab40*/  FMUL R6, R5.reuse, R6 ;  /* 0x0000000605067220 */ /* 0x040fe20000400000 */
[----:B------:R-:W-:Y:S01]  /*ab50*/  FFMA.FTZ R7, R8, R7, -0.72134751081466674805 ;  /* 0xbf38aa3b08077423 */ /* 0x000fe20000010007 */
[----:B------:R-:W-:Y:S01]  /*ab60*/  IMAD R47, R72, 0x4, R45 ;  /* 0x00000004482f7824 */ /* 0x000fe200078e022d */
[----:B------:R-:W-:Y:S01]  /*ab70*/  LOP3.LUT R126, R126, 0x3f, R127, 0xf8, !PT ;  /* 0x0000003f7e7e7812 */ /* 0x000fe200078ef87f */
[----:B------:R-:W-:Y:S01]  /*ab80*/  FFMA.FTZ R5, R5, 1.4426950216293334961, R6 ;  /* 0x3fb8aa3b05057823 */ /* 0x000fe20000010006 */
[----:B------:R-:W-:Y:S01]  /*ab90*/  FMUL R7, R8, R7 ;  /* 0x0000000708077220 */ /* 0x000fe20000400000 */
[----:B------:R-:W-:Y:S01]  /*aba0*/  LOP3.LUT R76, R0, 0x8, RZ, 0x3c, !PT ;  /* 0x00000008004c7812 */ /* 0x000fe200078e3cff */
[----:B------:R-:W-:-:S02]  /*abb0*/  IMAD R49, R72, 0x4, R47 ;  /* 0x0000000448317824 */ /* 0x000fc400078e022f */
[----:B0-----:R-:W-:Y:S01]  /*abc0*/  FADD R3, R4, R5 ;  /* 0x0000000504037221 */ /* 0x001fe20000000000 */
[----:B------:R-:W-:Y:S01]  /*abd0*/  FMUL R7, R8, R7 ;  /* 0x0000000708077220 */ /* 0x000fe20000400000 */
[----:B------:R-:W-:Y:S01]  /*abe0*/  @P1 IMAD.MOV.U32 R4, RZ, RZ, 0x7f800000 ;  /* 0x7f800000ff041424 */ /* 0x000fe200078e00ff */
[----:B-1----:R-:W-:Y:S01]  /*abf0*/  LEA.HI R17, R127, 0xc, RZ, 0x1a ;  /* 0x0000000c7f117811 */ /* 0x002fe200078fd0ff */
[----:B------:R-:W-:Y:S01]  /*ac00*/  IMAD R5, R126, UR5, RZ ;  /* 0x000000057e057c24 */ /* 0x000fe2000f8e02ff */
[----:B------:R-:W-:Y:S01]  /*ac10*/  USHF.R.S32.HI UR5, URZ, 0x1f, UR4 ;  /* 0x0000001f3f057899 */ /* 0x000fe20008011404 */
[----:B------:R-:W-:Y:S02]  /*ac20*/  IMAD R53, R72, 0x8, R49 ;  /* 0x0000000848357824 */ /* 0x000fe400078e0231 */
[----:B------:R-:W-:Y:S01]  /*ac30*/  FFMA.FTZ R8, R8, 1.4426950216293334961, R7 ;  /* 0x3fb8aa3b08087823 */ /* 0x000fe20000010007 */
[----:B------:R-:W-:Y:S01]  /*ac40*/  @P1 FFMA.FTZ R3, R44, R4, +INF ;  /* 0x7f8000002c031423 */ /* 0x000fe20000010004 */
[----:B------:R-:W0:Y:S01]  /*ac50*/  LDS.64 R74, [R0+UR40] ;  /* 0x00000028004a7984 */ /* 0x000e220008000a00 */
[----:B------:R-:W-:Y:S01]  /*ac60*/  @P2 IMAD.MOV.U32 R6, RZ, RZ, 0x7f800000 ;  /* 0x7f800000ff062424 */ /* 0x000fe200078e00ff */
[----:B---3--:R-:W-:Y:S01]  /*ac70*/  IADD3 R68, P3, P4, R5, UR4, R68 ;  /* 0x0000000405447c10 */ /* 0x008fe2000fc7e044 */
[----:B------:R-:W-:Y:S01]  /*ac80*/  IMAD R55, R72, 0x4, R53 ;  /* 0x0000000448377824 */ /* 0x000fe200078e0235 */
[----:B------:R-:W1:Y:S01]  /*ac90*/  LDS.64 R82, [R76+UR40] ;  /* 0x000000284c527984 */ /* 0x000e620008000a00 */
[----:B------:R-:W-:Y:S01]  /*aca0*/  SHF.R.S32.HI R4, RZ, 0x1f, R5 ;  /* 0x0000001fff047819 */ /* 0x000fe20000011405 */
[----:B------:R-:W-:Y:S01]  /*acb0*/  FADD R70, R9, R8 ;  /* 0x0000000809467221 */ /* 0x000fe20000000000 */
[----:B------:R-:W-:Y:S01]  /*acc0*/  @P2 FFMA.FTZ R70, R51, R6, +INF ;  /* 0x7f80000033462423 */ /* 0x000fe20000010006 */
[----:B------:R-:W-:Y:S01]  /*acd0*/  IMAD R17, R17, R72, RZ ;  /* 0x0000004811117224 */ /* 0x000fe200078e02ff */
[----:B------:R-:W-:Y:S01]  /*ace0*/  IADD3.X R78, R4, UR5, R69, P3, P4 ;  /* 0x00000005044e7c10 */ /* 0x000fe20009fe8445 */
[C---:B------:R-:W-:Y:S01]  /*acf0*/  IMAD R57, R72.reuse, 0x4, R55 ;  /* 0x0000000448397824 */ /* 0x040fe200078e0237 */
[C---:B------:R-:W-:Y:S01]  /*ad00*/  LEA.HI R25, R127.reuse, 0x1c, RZ, 0x1a ;  /* 0x0000001c7f197811 */ /* 0x040fe200078fd0ff */
[----:B------:R-:W-:Y:S01]  /*ad10*/  LDS.64 R80, [R0+UR40+0x400] ;  /* 0x0004002800507984 */ /* 0x000fe20008000a00 */
[----:B------:R-:W-:Y:S01]  /*ad20*/  LEA.HI R33, R127, 0x2c, RZ, 0x1a ;  /* 0x0000002c7f217811 */ /* 0x000fe200078fd0ff */
[C---:B------:R-:W-:Y:S01]  /*ad30*/  IMAD R61, R72.reuse, 0x8, R57 ;  /* 0x00000008483d7824 */ /* 0x040fe200078e0239 */
[----:B------:R-:W-:Y:S01]  /*ad40*/  IADD3 R6, P4, R13, R68, RZ ;  /* 0x000000440d067210 */ /* 0x000fe20007f9e0ff */
[----:B------:R-:W-:Y:S01]  /*ad50*/  IMAD R25, R25, R72, RZ ;  /* 0x0000004819197224 */ /* 0x000fe200078e02ff */
[----:B------:R-:W-:Y:S01]  /*ad60*/  IADD3 R4, P2, R11, R68, RZ ;  /* 0x000000440b047210 */ /* 0x000fe20007f5e0ff */
[----:B------:R-:W-:Y:S01]  /*ad70*/  IMAD R33, R33, R72, RZ ;  /* 0x0000004821217224 */ /* 0x000fe200078e02ff */
[-C--:B------:R-:W-:Y:S01]  /*ad80*/  IADD3 R12, P5, R19, R68.reuse, RZ ;  /* 0x00000044130c7210 */ /* 0x080fe20007fbe0ff */
[----:B------:R-:W3:Y:S01]  /*ad90*/  LDS.64 R90, [R76+UR40+0x400] ;  /* 0x000400284c5a7984 */ /* 0x000ee20008000a00 */
[----:B--2---:R-:W-:Y:S01]  /*ada0*/  IADD3 R10, P6, R17, R68, RZ ;  /* 0x00000044110a7210 */ /* 0x004fe20007fde0ff */
[C---:B------:R-:W-:Y:S01]  /*adb0*/  IMAD R63, R72.reuse, 0x4, R61 ;  /* 0x00000004483f7824 */ /* 0x040fe200078e023d */
[----:B------:R-:W-:Y:S01]  /*adc0*/  LEA.HI.X.SX32 R7, R13, R78, 0x1, P4 ;  /* 0x0000004e0d077211 */ /* 0x000fe200020f0eff */
[----:B------:R-:W-:Y:S01]  /*add0*/  ULDC UR4, c[0x0][0x27c] ;  /* 0x00009f0000047ab9 */ /* 0x000fe20000000800 */
[----:B------:R-:W-:Y:S01]  /*ade0*/  FSETP.NEU.AND P1, PT, R51, RZ, PT ;  /* 0x000000ff3300720b */ /* 0x000fe20003f2d000 */
[C---:B------:R-:W-:Y:S01]  /*adf0*/  IMAD R65, R72.reuse, 0x4, R63 ;  /* 0x0000000448417824 */ /* 0x040fe200078e023f */
[----:B------:R-:W-:Y:S01]  /*ae00*/  IADD3 R8, P3, R15, R68, RZ ;  /* 0x000000440f087210 */ /* 0x000fe20007f7e0ff */
[----:B------:R-:W-:Y:S01]  /*ae10*/  UIMAD UR4, UR41, UR4, URZ ;  /* 0x00000004290472a4 */ /* 0x000fe2000f8e023f */
[----:B------:R-:W-:Y:S01]  /*ae20*/  LEA.HI.X.SX32 R5, R11, R78, 0x1, P2 ;  /* 0x0000004e0b057211 */ /* 0x000fe200010f0eff */
[C---:B------:R-:W-:Y:S01]  /*ae30*/  IMAD R69, R72.reuse, 0x8, R65 ;  /* 0x0000000848457824 */ /* 0x040fe200078e0241 */
[----:B------:R-:W-:Y:S01]  /*ae40*/  IADD3 R16, P4, R23, R68, RZ ;  /* 0x0000004417107210 */ /* 0x000fe20007f9e0ff */
[----:B------:R-:W-:Y:S01]  /*ae50*/  USHF.L.U32 UR6, UR4, 0x2, URZ ;  /* 0x0000000204067899 */ /* 0x000fe2000800063f */
[----:B------:R-:W-:Y:S01]  /*ae60*/  LEA.HI.X.SX32 R13, R19, R78, 0x1, P5 ;  /* 0x0000004e130d7211 */ /* 0x000fe200028f0eff */
[----:B------:R-:W-:Y:S01]  /*ae70*/  IMAD R71, R72, 0x4, R69 ;  /* 0x0000000448477824 */ /* 0x000fe200078e0245 */
[C---:B------:R-:W-:Y:S01]  /*ae80*/  LEA.HI R43, R127.reuse, 0x3c, RZ, 0x1a ;  /* 0x0000003c7f2b7811 */ /* 0x040fe200078fd0ff */
[----:B------:R-:W-:Y:S01]  /*ae90*/  UIMAD.WIDE UR4, UR4, 0x4, URZ ;  /* 0x00000004040478a5 */ /* 0x000fe2000f8e023f */
[----:B------:R-:W-:-:S02]  /*aea0*/  LEA.HI R51, R127, 0x4c, RZ, 0x1a ;  /* 0x0000004c7f337811 */ /* 0x000fc400078fd0ff */
[----:B------:R-:W-:Y:S01]  /*aeb0*/  IADD3 R14, P2, R21, R68, RZ ;  /* 0x00000044150e7210 */ /* 0x000fe20007f5e0ff */
[----:B------:R-:W-:Y:S01]  /*aec0*/  IMAD R43, R43, R72, RZ ;  /* 0x000000482b2b7224 */ /* 0x000fe200078e02ff */
[----:B------:R-:W-:Y:S01]  /*aed0*/  IADD3 R22, P5, R29, R68, RZ ;  /* 0x000000441d167210 */ /* 0x000fe20007fbe0ff */
[----:B------:R-:W-:Y:S01]  /*aee0*/  IMAD R51, R51, R72, RZ ;  /* 0x0000004833337224 */ /* 0x000fe200078e02ff */
[-C--:B------:R-:W-:Y:S02]  /*aef0*/  LEA.HI.X.SX32 R11, R17, R78.reuse, 0x1, P6 ;  /* 0x0000004e110b7211 */ /* 0x080fe400030f0eff */
[----:B------:R-:W-:Y:S02]  /*af00*/  LEA.HI.X.SX32 R9, R15, R78, 0x1, P3 ;  /* 0x0000004e0f097211 */ /* 0x000fe400018f0eff */
[----:B------:R-:W-:Y:S02]  /*af10*/  IADD3 R20, P6, R27, R68, RZ ;  /* 0x000000441b147210 */ /* 0x000fe40007fde0ff */
[----:B------:R-:W-:-:S02]  /*af20*/  LEA.HI.X.SX32 R17, R23, R78, 0x1, P4 ;  /* 0x0000004e17117211 */ /* 0x000fc400020f0eff */
[----:B------:R-:W-:Y:S02]  /*af30*/  IADD3 R18, P3, R25, R68, RZ ;  /* 0x0000004419127210 */ /* 0x000fe40007f7e0ff */
[----:B------:R-:W-:Y:S02]  /*af40*/  LEA.HI.X.SX32 R15, R21, R78, 0x1, P2 ;  /* 0x0000004e150f7211 */ /* 0x000fe400010f0eff */
[----:B------:R-:W-:Y:S02]  /*af50*/  IADD3 R26, P4, R33, R68, RZ ;  /* 0x00000044211a7210 */ /* 0x000fe40007f9e0ff */
[----:B------:R-:W-:Y:S02]  /*af60*/  LEA.HI.X.SX32 R23, R29, R78, 0x1, P5 ;  /* 0x0000004e1d177211 */ /* 0x000fe400028f0eff */
[-C--:B------:R-:W-:Y:S02]  /*af70*/  IADD3 R24, P2, R31, R68.reuse, RZ ;  /* 0x000000441f187210 */ /* 0x080fe40007f5e0ff */
[----:B------:R-:W-:-:S02]  /*af80*/  IADD3 R32, P5, R39, R68, RZ ;  /* 0x0000004427207210 */ /* 0x000fc40007fbe0ff */
[-C--:B------:R-:W-:Y:S02]  /*af90*/  LEA.HI.X.SX32 R21, R27, R78.reuse, 0x1, P6 ;  /* 0x0000004e1b157211 */ /* 0x080fe400030f0eff */
[----:B------:R-:W-:Y:S02]  /*afa0*/  LEA.HI R59, R127, 0x5c, RZ, 0x1a ;  /* 0x0000005c7f3b7811 */ /* 0x000fe400078fd0ff */
[----:B------:R-:W-:Y:S02]  /*afb0*/  LEA.HI.X.SX32 R19, R25, R78, 0x1, P3 ;  /* 0x0000004e19137211 */ /* 0x000fe400018f0eff */
[----:B------:R-:W-:Y:S01]  /*afc0*/  IADD3 R30, P6, R37, R68, RZ ;  /* 0x00000044251e7210 */ /* 0x000fe20007fde0ff */
[----:B------:R-:W-:Y:S01]  /*afd0*/  IMAD R59, R59, R72, RZ ;  /* 0x000000483b3b7224 */ /* 0x000fe200078e02ff */
[----:B------:R-:W-:Y:S02]  /*afe0*/  LEA.HI.X.SX32 R27, R33, R78, 0x1, P4 ;  /* 0x0000004e211b7211 */ /* 0x000fe400020f0eff */
[----:B------:R-:W-:-:S02]  /*aff0*/  FSETP.NEU.AND P0, PT, R44, RZ, PT ;  /* 0x000000ff2c00720b */ /* 0x000fc40003f0d000 */
[----:B------:R-:W-:Y:S02]  /*b000*/  IADD3 R28, P3, R35, R68, RZ ;  /* 0x00000044231c7210 */ /* 0x000fe40007f7e0ff */
[----:B------:R-:W-:Y:S02]  /*b010*/  LEA.HI.X.SX32 R25, R31, R78, 0x1, P2 ;  /* 0x0000004e1f197211 */ /* 0x000fe400010f0eff */
[----:B------:R-:W-:Y:S02]  /*b020*/  IADD3 R36, P4, R45, R68, RZ ;  /* 0x000000442d247210 */ /* 0x000fe40007f9e0ff */
[----:B------:R-:W-:Y:S02]  /*b030*/  LEA.HI.X.SX32 R33, R39, R78, 0x1, P5 ;  /* 0x0000004e27217211 */ /* 0x000fe400028f0eff */
[-C--:B------:R-:W-:Y:S02]  /*b040*/  IADD3 R34, P2, R43, R68.reuse, RZ ;  /* 0x000000442b227210 */ /* 0x080fe40007f5e0ff */
[----:B------:R-:W-:-:S02]  /*b050*/  IADD3 R44, P5, R51, R68, RZ ;  /* 0x00000044332c7210 */ /* 0x000fc40007fbe0ff */
[-C--:B------:R-:W-:Y:S02]  /*b060*/  LEA.HI.X.SX32 R31, R37, R78.reuse, 0x1, P6 ;  /* 0x0000004e251f7211 */ /* 0x080fe400030f0eff */
[----:B------:R-:W-:Y:S02]  /*b070*/  LEA.HI.X.SX32 R29, R35, R78, 0x1, P3 ;  /* 0x0000004e231d7211 */ /* 0x000fe400018f0eff */
[----:B------:R-:W-:Y:S02]  /*b080*/  IADD3 R42, P6, R49, R68, RZ ;  /* 0x00000044312a7210 */ /* 0x000fe40007fde0ff */
[----:B------:R-:W-:Y:S02]  /*b090*/  LEA.HI.X.SX32 R37, R45, R78, 0x1, P4 ;  /* 0x0000004e2d257211 */ /* 0x000fe400020f0eff */
[C---:B------:R-:W-:Y:S02]  /*b0a0*/  LEA.HI R67, R127.reuse, 0x6c, RZ, 0x1a ;  /* 0x0000006c7f437811 */ /* 0x040fe400078fd0ff */
[----:B------:R-:W-:-:S02]  /*b0b0*/  LEA.HI R73, R127, 0x7c, RZ, 0x1a ;  /* 0x0000007c7f497811 */ /* 0x000fc400078fd0ff */
[----:B------:R-:W-:Y:S01]  /*b0c0*/  IADD3 R38, P3, R47, R68, RZ ;  /* 0x000000442f267210 */ /* 0x000fe20007f7e0ff */
[----:B------:R-:W-:Y:S01]  /*b0d0*/  IMAD R67, R67, R72, RZ ;  /* 0x0000004843437224 */ /* 0x000fe200078e02ff */
[----:B------:R-:W-:Y:S01]  /*b0e0*/  LEA.HI.X.SX32 R35, R43, R78, 0x1, P2 ;  /* 0x0000004e2b237211 */ /* 0x000fe200010f0eff */
[----:B------:R-:W-:Y:S01]  /*b0f0*/  IMAD R73, R73, R72, RZ ;  /* 0x0000004849497224 */ /* 0x000fe200078e02ff */
[----:B------:R-:W-:Y:S01]  /*b100*/  IADD3 R48, P4, R55, R68, RZ ;  /* 0x0000004437307210 */ /* 0x000fe20007f9e0ff */
[----:B------:R-:W-:Y:S01]  /*b110*/  IMAD R72, R72, 0x4, R71 ;  /* 0x0000000448487824 */ /* 0x000fe200078e0247 */
[----:B------:R-:W-:Y:S02]  /*b120*/  LEA.HI.X.SX32 R45, R51, R78, 0x1, P5 ;  /* 0x0000004e332d7211 */ /* 0x000fe400028f0eff */
[-C--:B------:R-:W-:Y:S02]  /*b130*/  IADD3 R46, P2, R53, R68.reuse, RZ ;  /* 0x00000044352e7210 */ /* 0x080fe40007f5e0ff */
[----:B------:R-:W-:-:S02]  /*b140*/  IADD3 R54, P5, R61, R68, RZ ;  /* 0x000000443d367210 */ /* 0x000fc40007fbe0ff */
[-C--:B------:R-:W-:Y:S02]  /*b150*/  LEA.HI.X.SX32 R43, R49, R78.reuse, 0x1, P6 ;  /* 0x0000004e312b7211 */ /* 0x080fe400030f0eff */
[----:B------:R-:W-:Y:S02]  /*b160*/  LEA.HI.X.SX32 R39, R47, R78, 0x1, P3 ;  /* 0x0000004e2f277211 */ /* 0x000fe400018f0eff */
[----:B------:R-:W-:Y:S02]  /*b170*/  IADD3 R52, P6, R59, R68, RZ ;  /* 0x000000443b347210 */ /* 0x000fe40007fde0ff */
[----:B------:R-:W-:Y:S02]  /*b180*/  LEA.HI.X.SX32 R49, R55, R78, 0x1, P4 ;  /* 0x0000004e37317211 */ /* 0x000fe400020f0eff */
[----:B------:R-:W-:Y:S02]  /*b190*/  IADD3 R50, P3, R57, R68, RZ ;  /* 0x0000004439327210 */ /* 0x000fe40007f7e0ff */
[----:B------:R-:W-:-:S02]  /*b1a0*/  LEA.HI.X.SX32 R47, R53, R78, 0x1, P2 ;  /* 0x0000004e352f7211 */ /* 0x000fc400010f0eff */
[----:B------:R-:W-:Y:S02]  /*b1b0*/  IADD3 R58, P4, R65, R68, RZ ;  /* 0x00000044413a7210 */ /* 0x000fe40007f9e0ff */
[----:B------:R-:W-:Y:S02]  /*b1c0*/  LEA.HI.X.SX32 R55, R61, R78, 0x1, P5 ;  /* 0x0000004e3d377211 */ /* 0x000fe400028f0eff */
[-C--:B------:R-:W-:Y:S02]  /*b1d0*/  IADD3 R56, P2, R63, R68.reuse, RZ ;  /* 0x000000443f387210 */ /* 0x080fe40007f5e0ff */
[----:B------:R-:W-:Y:S02]  /*b1e0*/  IADD3 R64, P5, R71, R68, RZ ;  /* 0x0000004447407210 */ /* 0x000fe40007fbe0ff */
[-C--:B------:R-:W-:Y:S02]  /*b1f0*/  LEA.HI.X.SX32 R53, R59, R78.reuse, 0x1, P6 ;  /* 0x0000004e3b357211 */ /* 0x080fe400030f0eff */
[----:B------:R-:W-:-:S02]  /*b200*/  LEA.HI.X.SX32 R51, R57, R78, 0x1, P3 ;  /* 0x0000004e39337211 */ /* 0x000fc400018f0eff */
[-C--:B------:R-:W-:Y:S02]  /*b210*/  LEA.HI.X.SX32 R59, R65, R78.reuse, 0x1, P4 ;  /* 0x0000004e413b7211 */ /* 0x080fe400020f0eff */
[-C--:B------:R-:W-:Y:S02]  /*b220*/  LEA.HI.X.SX32 R57, R63, R78.reuse, 0x1, P2 ;  /* 0x0000004e3f397211 */ /* 0x080fe400010f0eff */
[----:B------:R-:W-:Y:S02]  /*b230*/  LEA.HI.X.SX32 R65, R71, R78, 0x1, P5 ;  /* 0x0000004e47417211 */ /* 0x000fe400028f0eff */
[-C--:B------:R-:W-:Y:S02]  /*b240*/  IADD3 R60, P3, R67, R68.reuse, RZ ;  /* 0x00000044433c7210 */ /* 0x080fe40007f7e0ff */
[-C--:B------:R-:W-:Y:S02]  /*b250*/  IADD3 R62, P6, R69, R68.reuse, RZ ;  /* 0x00000044453e7210 */ /* 0x080fe40007fde0ff */
[----:B------:R-:W-:-:S02]  /*b260*/  IADD3 R66, P2, R72, R68, RZ ;  /* 0x0000004448427210 */ /* 0x000fc40007f5e0ff */
[----:B0-----:R-:W-:Y:S02]  /*b270*/  PRMT R71, R74, 0x7770, RZ ;  /* 0x000077704a477816 */ /* 0x001fe400000000ff */
[----:B------:R-:W-:Y:S02]  /*b280*/  IADD3 R68, P4, R73, R68, RZ ;  /* 0x0000004449447210 */ /* 0x000fe40007f9e0ff */
[----:B-1----:R-:W-:Y:S01]  /*b290*/  PRMT R85, R82, 0x7770, RZ ;  /* 0x0000777052557816 */ /* 0x002fe200000000ff */
[----:B------:R0:W-:Y:S01]  /*b2a0*/  STG.E.U8 desc[UR44][R4.64], R71 ;  /* 0x0000004704007986 */ /* 0x0001e2000c10112c */
[----:B------:R-:W-:Y:S02]  /*b2b0*/  PRMT R79, R74, 0x7771, RZ ;  /* 0x000077714a4f7816 */ /* 0x000fe400000000ff */
[----:B------:R-:W-:Y:S01]  /*b2c0*/  PRMT R89, R82, 0x7771, RZ ;  /* 0x0000777152597816 */ /* 0x000fe200000000ff */
[----:B------:R1:W-:Y:S01]  /*b2d0*/  STG.E.U8 desc[UR44][R6.64], R85 ;  /* 0x0000005506007986 */ /* 0x0003e2000c10112c */
[----:B------:R-:W-:-:S02]  /*b2e0*/  LEA.HI.X.SX32 R63, R69, R78, 0x1, P6 ;  /* 0x0000004e453f7211 */ /* 0x000fc400030f0eff */
[----:B------:R-:W-:Y:S01]  /*b2f0*/  PRMT R77, R74, 0x7772, RZ ;  /* 0x000077724a4d7816 */ /* 0x000fe200000000ff */
[----:B------:R2:W-:Y:S01]  /*b300*/  STG.E.U8 desc[UR44][R8.64], R79 ;  /* 0x0000004f08007986 */ /* 0x0005e2000c10112c */
[----:B------:R-:W-:Y:S02]  /*b310*/  LEA.HI.X.SX32 R69, R73, R78, 0x1, P4 ;  /* 0x0000004e49457211 */ /* 0x000fe400020f0eff */
[----:B------:R-:W-:Y:S01]  /*b320*/  PRMT R87, R82, 0x7772, RZ ;  /* 0x0000777252577816 */ /* 0x000fe200000000ff */
[----:B------:R4:W-:Y:S01]  /*b330*/  STG.E.U8 desc[UR44][R10.64], R89 ;  /* 0x000000590a007986 */ /* 0x0009e2000c10112c */
[----:B------:R-:W-:Y:S01]  /*b340*/  PRMT R73, R74, 0x7773, RZ ;  /* 0x000077734a497816 */ /* 0x000fe200000000ff */
[----:B0-----:R-:W-:Y:S01]  /*b350*/  IMAD.SHL.U32 R4, R127, 0x2, RZ ;  /* 0x000000027f047824 */ /* 0x001fe200078e00ff */
[----:B------:R-:W-:Y:S01]  /*b360*/  PRMT R71, R75, 0x7770, RZ ;  /* 0x000077704b477816 */ /* 0x000fe200000000ff */
[----:B------:R0:W-:Y:S01]  /*b370*/  STG.E.U8 desc[UR44][R12.64], R77 ;  /* 0x0000004d0c007986 */ /* 0x0001e2000c10112c */
[----:B-1----:R-:W-:-:S02]  /*b380*/  PRMT R85, R82, 0x7773, RZ ;  /* 0x0000777352557816 */ /* 0x002fc400000000ff */
[----:B------:R-:W-:Y:S01]  /*b390*/  PRMT R7, R75, 0x7771, RZ ;  /* 0x000077714b077816 */ /* 0x000fe200000000ff */
[----:B------:R3:W-:Y:S01]  /*b3a0*/  STG.E.U8 desc[UR44][R14.64], R87 ;  /* 0x000000570e007986 */ /* 0x0007e2000c10112c */
[----:B--2---:R-:W-:Y:S02]  /*b3b0*/  PRMT R9, R83, 0x7770, RZ ;  /* 0x0000777053097816 */ /* 0x004fe400000000ff */
[----:B------:R-:W-:Y:S01]  /*b3c0*/  PRMT R5, R75, 0x7772, RZ ;  /* 0x000077724b057816 */ /* 0x000fe200000000ff */
[----:B------:R1:W-:Y:S01]  /*b3d0*/  STG.E.U8 desc[UR44][R16.64], R73 ;  /* 0x0000004910007986 */ /* 0x0003e2000c10112c */
[----:B----4-:R-:W-:Y:S02]  /*b3e0*/  PRMT R11, R83, 0x7772, RZ ;  /* 0x00007772530b7816 */ /* 0x010fe400000000ff */
[----:B------:R-:W-:Y:S01]  /*b3f0*/  PRMT R75, R75, 0x7773, RZ ;  /* 0x000077734b4b7816 */ /* 0x000fe200000000ff */
[----:B------:R2:W-:Y:S01]  /*b400*/  STG.E.U8 desc[UR44][R18.64], R85 ;  /* 0x0000005512007986 */ /* 0x0005e2000c10112c */
[----:B0-----:R-:W-:-:S02]  /*b410*/  PRMT R13, R83, 0x7771, RZ ;  /* 0x00007771530d7816 */ /* 0x001fc400000000ff */
[----:B------:R-:W-:Y:S01]  /*b420*/  PRMT R83, R83, 0x7773, RZ ;  /* 0x0000777353537816 */ /* 0x000fe200000000ff */
[----:B------:R-:W-:Y:S01]  /*b430*/  STG.E.U8 desc[UR44][R20.64], R71 ;  /* 0x0000004714007986 */ /* 0x000fe2000c10112c */
[C---:B---3--:R-:W-:Y:S02]  /*b440*/  PRMT R15, R90.reuse, 0x7770, RZ ;  /* 0x000077705a0f7816 */ /* 0x048fe400000000ff */
[-C--:B------:R-:W-:Y:S01]  /*b450*/  LEA.HI.X.SX32 R61, R67, R78.reuse, 0x1, P3 ;  /* 0x0000004e433d7211 */ /* 0x080fe200018f0eff */
[----:B------:R0:W-:Y:S01]  /*b460*/  STG.E.U8 desc[UR44][R22.64], R9 ;  /* 0x0000000916007986 */ /* 0x0001e2000c10112c */
[----:B-1----:R-:W-:Y:S02]  /*b470*/  PRMT R17, R90, 0x7773, RZ ;  /* 0x000077735a117816 */ /* 0x002fe400000000ff */
[----:B------:R-:W-:Y:S01]  /*b480*/  LEA.HI.X.SX32 R67, R72, R78, 0x1, P2 ;  /* 0x0000004e48437211 */ /* 0x000fe200010f0eff */
[----:B------:R1:W-:Y:S01]  /*b490*/  STG.E.U8 desc[UR44][R24.64], R7 ;  /* 0x0000000718007986 */ /* 0x0003e2000c10112c */
[----:B--2---:R-:W-:-:S02]  /*b4a0*/  PRMT R19, R90, 0x7772, RZ ;  /* 0x000077725a137816 */ /* 0x004fc400000000ff */
[----:B------:R-:W-:Y:S01]  /*b4b0*/  FSEL R0, R3, -INF , P0 ;  /* 0xff80000003007808 */ /* 0x000fe20000000000 */
[----:B------:R2:W-:Y:S01]  /*b4c0*/  STG.E.U8 desc[UR44][R26.64], R13 ;  /* 0x0000000d1a007986 */ /* 0x0005e2000c10112c */
[----:B------:R-:W-:Y:S02]  /*b4d0*/  FSEL R3, R70, -INF , P1 ;  /* 0xff80000046037808 */ /* 0x000fe40000800000 */
[----:B------:R-:W-:Y:S01]  /*b4e0*/  LOP3.LUT P2, RZ, R127, 0xc0, RZ, 0xc0, !PT ;  /* 0x000000c07fff7812 */ /* 0x000fe2000784c0ff */
[----:B------:R3:W-:Y:S01]  /*b4f0*/  STG.E.U8 desc[UR44][R28.64], R5 ;  /* 0x000000051c007986 */ /* 0x0007e2000c10112c */
[----:B0-----:R-:W-:Y:S01]  /*b500*/  PRMT R9, R80, 0x7770, RZ ;  /* 0x0000777050097816 */ /* 0x001fe200000000ff */
[----:B------:R-:W-:Y:S01]  /*b510*/  FFMA R6, R0, 0.69314718246459960938, R41 ;  /* 0x3f31721800067823 */ /* 0x000fe20000000029 */
[----:B------:R-:W-:Y:S01]  /*b520*/  IMAD.HI R0, R126, 0x4, RZ ;  /* 0x000000047e007827 */ /* 0x000fe200078e02ff */
[----:B------:R0:W-:Y:S01]  /*b530*/  STG.E.U8 desc[UR44][R30.64], R11 ;  /* 0x0000000b1e007986 */ /* 0x0001e2000c10112c */
[----:B-1----:R-:W-:-:S03]  /*b540*/  PRMT R7, R80, 0x7771, RZ ;  /* 0x0000777150077816 */ /* 0x002fc600000000ff */
[----:B------:R-:W-:Y:S01]  /*b550*/  STG.E.U8 desc[UR44][R32.64], R75 ;  /* 0x0000004b20007986 */ /* 0x000fe2000c10112c */
[----:B--2---:R-:W-:-:S03]  /*b560*/  PRMT R13, R90, 0x7771, RZ ;  /* 0x000077715a0d7816 */ /* 0x004fc600000000ff */
[----:B------:R-:W-:Y:S01]  /*b570*/  STG.E.U8 desc[UR44][R34.64], R83 ;  /* 0x0000005322007986 */ /* 0x000fe2000c10112c */
[----:B---3--:R-:W-:-:S03]  /*b580*/  PRMT R5, R80, 0x7772, RZ ;  /* 0x0000777250057816 */ /* 0x008fc600000000ff */
[----:B------:R1:W-:Y:S01]  /*b590*/  STG.E.U8 desc[UR44][R36.64], R9 ;  /* 0x0000000924007986 */ /* 0x0003e2000c10112c */
[----:B0-----:R-:W-:-:S03]  /*b5a0*/  PRMT R11, R80, 0x7773, RZ ;  /* 0x00007773500b7816 */ /* 0x001fc600000000ff */
[----:B------:R0:W-:Y:S04]  /*b5b0*/  STG.E.U8 desc[UR44][R38.64], R15 ;  /* 0x0000000f26007986 */ /* 0x0001e8000c10112c */
[----:B------:R2:W-:Y:S04]  /*b5c0*/  STG.E.U8 desc[UR44][R42.64], R7 ;  /* 0x000000072a007986 */ /* 0x0005e8000c10112c */
[----:B------:R3:W-:Y:S01]  /*b5d0*/  STG.E.U8 desc[UR44][R44.64], R13 ;  /* 0x0000000d2c007986 */ /* 0x0007e2000c10112c */
[----:B-1----:R-:W-:-:S03]  /*b5e0*/  PRMT R9, R81, 0x7770, RZ ;  /* 0x0000777051097816 */ /* 0x002fc600000000ff */
[----:B------:R1:W-:Y:S01]  /*b5f0*/  STG.E.U8 desc[UR44][R46.64], R5 ;  /* 0x000000052e007986 */ /* 0x0003e2000c10112c */
[----:B0-----:R-:W-:-:S03]  /*b600*/  PRMT R15, R91, 0x7770, RZ ;  /* 0x000077705b0f7816 */ /* 0x001fc600000000ff */
[----:B------:R0:W-:Y:S01]  /*b610*/  STG.E.U8 desc[UR44][R48.64], R19 ;  /* 0x0000001330007986 */ /* 0x0001e2000c10112c */
[----:B--2---:R-:W-:-:S03]  /*b620*/  PRMT R7, R81, 0x7771, RZ ;  /* 0x0000777151077816 */ /* 0x004fc600000000ff */
[----:B------:R2:W-:Y:S01]  /*b630*/  STG.E.U8 desc[UR44][R50.64], R11 ;  /* 0x0000000b32007986 */ /* 0x0005e2000c10112c */
[----:B---3--:R-:W-:-:S03]  /*b640*/  PRMT R13, R91, 0x7771, RZ ;  /* 0x000077715b0d7816 */ /* 0x008fc600000000ff */
[----:B------:R-:W-:Y:S01]  /*b650*/  STG.E.U8 desc[UR44][R52.64], R17 ;  /* 0x0000001134007986 */ /* 0x000fe2000c10112c */
[C---:B-1----:R-:W-:Y:S02]  /*b660*/  PRMT R5, R81.reuse, 0x7772, RZ ;  /* 0x0000777251057816 */ /* 0x042fe400000000ff */
[----:B------:R-:W-:Y:S01]  /*b670*/  PRMT R81, R81, 0x7773, RZ ;  /* 0x0000777351517816 */ /* 0x000fe200000000ff */
[----:B------:R-:W-:Y:S01]  /*b680*/  STG.E.U8 desc[UR44][R54.64], R9 ;  /* 0x0000000936007986 */ /* 0x000fe2000c10112c */
[----:B0-----:R-:W0:Y:S01]  /*b690*/  LDC.64 R18, c[0x0][0x230] ;  /* 0x00008c00ff127b82 */ /* 0x001e220000000a00 */
[C---:B--2---:R-:W-:Y:S02]  /*b6a0*/  PRMT R11, R91.reuse, 0x7772, RZ ;  /* 0x000077725b0b7816 */ /* 0x044fe400000000ff */
[----:B------:R-:W-:Y:S01]  /*b6b0*/  STG.E.U8 desc[UR44][R56.64], R15 ;  /* 0x0000000f38007986 */ /* 0x000fe2000c10112c */
[----:B------:R-:W-:-:S03]  /*b6c0*/  PRMT R91, R91, 0x7773, RZ ;  /* 0x000077735b5b7816 */ /* 0x000fc600000000ff */
[----:B------:R1:W-:Y:S04]  /*b6d0*/  STG.E.U8 desc[UR44][R58.64], R7 ;  /* 0x000000073a007986 */ /* 0x0003e8000c10112c */
[----:B------:R-:W-:Y:S04]  /*b6e0*/  STG.E.U8 desc[UR44][R60.64], R13 ;  /* 0x0000000d3c007986 */ /* 0x000fe8000c10112c */
[----:B------:R2:W-:Y:S04]  /*b6f0*/  STG.E.U8 desc[UR44][R62.64], R5 ;  /* 0x000000053e007986 */ /* 0x0005e8000c10112c */
[----:B------:R3:W-:Y:S01]  /*b700*/  STG.E.U8 desc[UR44][R64.64], R11 ;  /* 0x0000000b40007986 */ /* 0x0007e2000c10112c */
[----:B-1----:R-:W-:Y:S01]  /*b710*/  FFMA R7, R3, 0.69314718246459960938, R40 ;  /* 0x3f31721803077823 */ /* 0x002fe20000000028 */
[----:B------:R-:W-:-:S02]  /*b720*/  LOP3.LUT R3, R4, 0xf8, RZ, 0xc0, !PT ;  /* 0x000000f804037812 */ /* 0x000fc400078ec0ff */
[----:B------:R3:W-:Y:S04]  /*b730*/  STG.E.U8 desc[UR44][R66.64], R81 ;  /* 0x0000005142007986 */ /* 0x0007e8000c10112c */
[----:B------:R3:W-:Y:S01]  /*b740*/  STG.E.U8 desc[UR44][R68.64], R91 ;  /* 0x0000005b44007986 */ /* 0x0007e2000c10112c */
[----:B--2---:R-:W-:Y:S01]  /*b750*/  IMAD.SHL.U32 R5, R126, 0x4, RZ ;  /* 0x000000047e057824 */ /* 0x004fe200078e00ff */
[----:B------:R-:W-:Y:S04]  /*b760*/  BAR.SYNC.DEFER_BLOCKING 0x0 ;  /* 0x0000000000007b1d */ /* 0x000fe80000010000 */
[----:B0-----:R-:W-:-:S04]  /*b770*/  IADD3 R4, P0, P1, R5, UR6, R18 ;  /* 0x0000000605047c10 */ /* 0x001fc8000f91e012 */
[----:B------:R-:W-:Y:S01]  /*b780*/  IADD3.X R5, R0, UR5, R19, P0, P1 ;  /* 0x0000000500057c10 */ /* 0x000fe200087e2413 */
[----:B------:R3:W-:Y:S01]  /*b790*/  STS.64 [R3+UR40], R6 ;  /* 0x0000000603007988 */ /* 0x0007e20008000a28 */
[----:B------:R-:W-:Y:S06]  /*b7a0*/  BAR.SYNC.DEFER_BLOCKING 0x0 ;  /* 0x0000000000007b1d */ /* 0x000fec0000010000 */
[----:B------:R-:W-:Y:S05]  /*b7b0*/  @P2 EXIT ;  /* 0x000000000000294d */ /* 0x000fea0003800000 */
[----:B---3--:R-:W0:Y:S04]  /*b7c0*/  LDS R3, [R2] ;  /* 0x0000000002037984 */ /* 0x008e280000000800 */
[----:B0-----:R-:W-:Y:S01]  /*b7d0*/  STG.E desc[UR44][R4.64], R3 ;  /* 0x0000000304007986 */ /* 0x001fe2000c10192c */
[----:B------:R-:W-:Y:S05]  /*b7e0*/  EXIT ;  /* 0x000000000000794d */ /* 0x000fea0003800000 */
.L_x_2:
[----:B------:R-:W-:-:S00]  /*b7f0*/  BRA `(.L_x_2) ;  /* 0xfffffffc00fc7947 */ /* 0x000fc0000383ffff */
[----:B------:R-:W-:-:S00]  /*b800*/  NOP ;  /* 0x0000000000007918 */ /* 0x000fc00000000000 */
[----:B------:R-:W-:-:S00]  /*b810*/  NOP ;  /* 0x0000000000007918 */ /* 0x000fc00000000000 */
[----:B------:R-:W-:-:S00]  /*b820*/  NOP ;  /* 0x0000000000007918 */ /* 0x000fc00000000000 */
[----:B------:R-:W-:-:S00]  /*b830*/  NOP ;  /* 0x0000000000007918 */ /* 0x000fc00000000000 */
[----:B------:R-:W-:-:S00]  /*b840*/  NOP ;  /* 0x0000000000007918 */ /* 0x000fc00000000000 */
[----:B------:R-:W-:-:S00]  /*b850*/  NOP ;  /* 0x0000000000007918 */ /* 0x000fc00000000000 */
[----:B------:R-:W-:-:S00]  /*b860*/  NOP ;  /* 0x0000000000007918 */ /* 0x000fc00000000000 */
[----:B------:R-:W-:-:S00]  /*b870*/  NOP ;  /* 0x0000000000007918 */ /* 0x000fc00000000000 */
.L_x_3:


//--------------------- .nv.global.init           --------------------------
	.section	.nv.global.init,"aw",@progbits
.nv.global.init:
	.type		_$_str,@object
	.size		_$_str,(.L_0 - _$_str)
_$_str:
        /*0000*/ 	.byte	0x5f, 0x5f, 0x43, 0x55, 0x44, 0x41, 0x5f, 0x46, 0x54, 0x5a, 0x00
.L_0:


//--------------------- .nv.shared.attn_fwd       --------------------------
	.section	.nv.shared.attn_fwd,"aw",@nobits
	.sectionflags	@""
	.align	16
	.zero		1024


//--------------------- .nv.shared.reserved.0     --------------------------
	.section	.nv.shared.reserved.0,"aw",@nobits
	.weak		__nv_reservedSMEM_offset_0_alias
	.size		__nv_reservedSMEM_offset_0_alias, 0, 0
	.other		__nv_reservedSMEM_offset_0_alias,@"STO_CUDA_RESERVED_SHARED STV_DEFAULT"
__nv_reservedSMEM_offset_0_alias:
	.zero		0


//--------------------- .nv.constant0.attn_fwd    --------------------------
	.section	.nv.constant0.attn_fwd,"a",@progbits
	.sectionflags	@""
	.align	4
.nv.constant0.attn_fwd:
	.zero		664


//--------------------- SYMBOLS --------------------------

	.type		.nv.reservedSmem.offset0,@object
	.size		.nv.reservedSmem.offset0,0x4
